	.target	sm_90a

	.elftype	@"ET_EXEC"


//--------------------- .note.nv.tkinfo           --------------------------
	.section	.note.nv.tkinfo,"",@"SHT_NOTE"
	.sectionflags	@"SHF_NOTE_NV_TKINFO"
	.tkinfo
        /*0018*/ 	.word	0x00000002
        /*0030*/ 	.string	""
        /*0030*/ 	.string	"ptxas"
        /*0030*/ 	.string	"Cuda compilation tools, release 13.0, V13.0.88"
        /*0030*/ 	.string	"Build cuda_13.0.r13.0/compiler.36424714_0"
        /*0030*/ 	.string	"-arch sm_90a -m 64 "



//--------------------- .note.nv.cuinfo           --------------------------
	.section	.note.nv.cuinfo,"",@"SHT_NOTE"
	.sectionflags	@"SHF_NOTE_NV_CUINFO"
        /*0018*/ 	.short	0x0002
        /*001a*/ 	.short	0x005a
        /*001c*/ 	.short	0x0082
	.zero		2


//--------------------- .nv.info                  --------------------------
	.section	.nv.info,"",@"SHT_CUDA_INFO"
	.align	4


	//----- nvinfo : EIATTR_REGCOUNT
	.align		4
        /*0000*/ 	.byte	0x04, 0x2f
        /*0002*/ 	.short	(.L_16 - .L_15)
	.align		4
.L_15:
        /*0004*/ 	.word	index@(_ZN7cutlass13device_kernelINS_4gemm6kernel13GemmUniversalIN4cute5tupleIJiiiiEEENS1_10collective13CollectiveMmaINS1_39MainloopSm90TmaGmmaRmemAWarpSpecializedILi9ENS5_IJNS4_1CILi1EEESB_SB_EEENS1_35KernelTmaWarpSpecializedCooperativeEEENS5_IJNSA_ILi128EEENSA_ILi64EEENSA_ILi32EEEEEENS_10tfloat32_tENS5_IJSB_llEEESJ_NS5_IJlSB_lEEENS4_8TiledMMAINS4_8MMA_AtomIJNS4_4SM904GMMA29MMA_64x64x8_F32TF32TF32_RS_TNILNSP_7ScaleInE1ELSR_1EEEEEENS4_6LayoutINS5_IJNSA_ILi2EEESB_SB_EEENS5_IJSB_NSA_ILi0EEESX_EEEEENS5_IJNS4_10UnderscoreES10_S10_EEEEENS4_13SM90_TMA_LOADENS4_14ComposedLayoutINS4_7SwizzleILi1ELi4ELi3EEENS4_18smem_ptr_flag_bitsILi32EEENSU_INS5_IJNSA_ILi8EEES19_EEENS5_IJSB_S19_EEEEEEENS4_9Copy_AtomIJNS4_39AutoVectorizingCopyWithAssumedAlignmentILi128EEESJ_EEENS4_8identityES13_NS14_INS15_ILi3ELi4ELi3EEES18_NSU_INS5_IJS19_SH_EEENS5_IJSH_SB_EEEEEEEvS1I_EENS_8epilogue10collective6detail29Sm90TmaWarpSpecializedAdapterINS1Q_15DefaultEpilogueISJ_SL_SL_NS1P_6thread17LinearCombinationISJ_Li1EffLNS1U_9ScaleType4KindE0ELNS_15FloatRoundStyleE2ESJ_EENS1_15EpilogueDefaultEEEEEvvEEEEvNT_6ParamsE)
        /*0008*/ 	.word	0x000000a8


	//----- nvinfo : EIATTR_FRAME_SIZE
	.align		4
.L_16:
        /*000c*/ 	.byte	0x04, 0x11
        /*000e*/ 	.short	(.L_18 - .L_17)
	.align		4
.L_17:
        /*0010*/ 	.word	index@(_ZN7cutlass13device_kernelINS_4gemm6kernel13GemmUniversalIN4cute5tupleIJiiiiEEENS1_10collective13CollectiveMmaINS1_39MainloopSm90TmaGmmaRmemAWarpSpecializedILi9ENS5_IJNS4_1CILi1EEESB_SB_EEENS1_35KernelTmaWarpSpecializedCooperativeEEENS5_IJNSA_ILi128EEENSA_ILi64EEENSA_ILi32EEEEEENS_10tfloat32_tENS5_IJSB_llEEESJ_NS5_IJlSB_lEEENS4_8TiledMMAINS4_8MMA_AtomIJNS4_4SM904GMMA29MMA_64x64x8_F32TF32TF32_RS_TNILNSP_7ScaleInE1ELSR_1EEEEEENS4_6LayoutINS5_IJNSA_ILi2EEESB_SB_EEENS5_IJSB_NSA_ILi0EEESX_EEEEENS5_IJNS4_10UnderscoreES10_S10_EEEEENS4_13SM90_TMA_LOADENS4_14ComposedLayoutINS4_7SwizzleILi1ELi4ELi3EEENS4_18smem_ptr_flag_bitsILi32EEENSU_INS5_IJNSA_ILi8EEES19_EEENS5_IJSB_S19_EEEEEEENS4_9Copy_AtomIJNS4_39AutoVectorizingCopyWithAssumedAlignmentILi128EEESJ_EEENS4_8identityES13_NS14_INS15_ILi3ELi4ELi3EEES18_NSU_INS5_IJS19_SH_EEENS5_IJSH_SB_EEEEEEEvS1I_EENS_8epilogue10collective6detail29Sm90TmaWarpSpecializedAdapterINS1Q_15DefaultEpilogueISJ_SL_SL_NS1P_6thread17LinearCombinationISJ_Li1EffLNS1U_9ScaleType4KindE0ELNS_15FloatRoundStyleE2ESJ_EENS1_15EpilogueDefaultEEEEEvvEEEEvNT_6ParamsE)
        /*0014*/ 	.word	0x00000000


	//----- nvinfo : EIATTR_MIN_STACK_SIZE
	.align		4
.L_18:
        /*0018*/ 	.byte	0x04, 0x12
        /*001a*/ 	.short	(.L_20 - .L_19)
	.align		4
.L_19:
        /*001c*/ 	.word	index@(_ZN7cutlass13device_kernelINS_4gemm6kernel13GemmUniversalIN4cute5tupleIJiiiiEEENS1_10collective13CollectiveMmaINS1_39MainloopSm90TmaGmmaRmemAWarpSpecializedILi9ENS5_IJNS4_1CILi1EEESB_SB_EEENS1_35KernelTmaWarpSpecializedCooperativeEEENS5_IJNSA_ILi128EEENSA_ILi64EEENSA_ILi32EEEEEENS_10tfloat32_tENS5_IJSB_llEEESJ_NS5_IJlSB_lEEENS4_8TiledMMAINS4_8MMA_AtomIJNS4_4SM904GMMA29MMA_64x64x8_F32TF32TF32_RS_TNILNSP_7ScaleInE1ELSR_1EEEEEENS4_6LayoutINS5_IJNSA_ILi2EEESB_SB_EEENS5_IJSB_NSA_ILi0EEESX_EEEEENS5_IJNS4_10UnderscoreES10_S10_EEEEENS4_13SM90_TMA_LOADENS4_14ComposedLayoutINS4_7SwizzleILi1ELi4ELi3EEENS4_18smem_ptr_flag_bitsILi32EEENSU_INS5_IJNSA_ILi8EEES19_EEENS5_IJSB_S19_EEEEEEENS4_9Copy_AtomIJNS4_39AutoVectorizingCopyWithAssumedAlignmentILi128EEESJ_EEENS4_8identityES13_NS14_INS15_ILi3ELi4ELi3EEES18_NSU_INS5_IJS19_SH_EEENS5_IJSH_SB_EEEEEEEvS1I_EENS_8epilogue10collective6detail29Sm90TmaWarpSpecializedAdapterINS1Q_15DefaultEpilogueISJ_SL_SL_NS1P_6thread17LinearCombinationISJ_Li1EffLNS1U_9ScaleType4KindE0ELNS_15FloatRoundStyleE2ESJ_EENS1_15EpilogueDefaultEEEEEvvEEEEvNT_6ParamsE)
        /*0020*/ 	.word	0x00000000
.L_20:


//--------------------- .nv.compat                --------------------------
	.section	.nv.compat,"",@"SHT_CUDA_COMPAT_INFO"
	.align	4
        /*0000*/ 	.byte	0x02, 0x09, 0x01, 0x00, 0x02, 0x02, 0x04, 0x00, 0x02, 0x05, 0x05, 0x00, 0x03, 0x07, 0x01, 0x01
        /*0010*/ 	.byte	0x02, 0x03, 0x01, 0x00, 0x02, 0x06, 0x01, 0x00, 0x04, 0x0b, 0x08, 0x00, 0x00, 0x00, 0x00, 0x00
        /*0020*/ 	.byte	0x00, 0x00, 0x00, 0x00


//--------------------- .nv.info._ZN7cutlass13device_kernelINS_4gemm6kernel13GemmUniversalIN4cute5tupleIJiiiiEEENS1_10collective13CollectiveMmaINS1_39MainloopSm90TmaGmmaRmemAWarpSpecializedILi9ENS5_IJNS4_1CILi1EEESB_SB_EEENS1_35KernelTmaWarpSpecializedCooperativeEEENS5_IJNSA_ILi128EEENSA_ILi64EEENSA_ILi32EEEEEENS_10tfloat32_tENS5_IJSB_llEEESJ_NS5_IJlSB_lEEENS4_8TiledMMAINS4_8MMA_AtomIJNS4_4SM904GMMA29MMA_64x64x8_F32TF32TF32_RS_TNILNSP_7ScaleInE1ELSR_1EEEEEENS4_6LayoutINS5_IJNSA_ILi2EEESB_SB_EEENS5_IJSB_NSA_ILi0EEESX_EEEEENS5_IJNS4_10UnderscoreES10_S10_EEEEENS4_13SM90_TMA_LOADENS4_14ComposedLayoutINS4_7SwizzleILi1ELi4ELi3EEENS4_18smem_ptr_flag_bitsILi32EEENSU_INS5_IJNSA_ILi8EEES19_EEENS5_IJSB_S19_EEEEEEENS4_9Copy_AtomIJNS4_39AutoVectorizingCopyWithAssumedAlignmentILi128EEESJ_EEENS4_8identityES13_NS14_INS15_ILi3ELi4ELi3EEES18_NSU_INS5_IJS19_SH_EEENS5_IJSH_SB_EEEEEEEvS1I_EENS_8epilogue10collective6detail29Sm90TmaWarpSpecializedAdapterINS1Q_15DefaultEpilogueISJ_SL_SL_NS1P_6thread17LinearCombinationISJ_Li1EffLNS1U_9ScaleType4KindE0ELNS_15FloatRoundStyleE2ESJ_EENS1_15EpilogueDefaultEEEEEvvEEEEvNT_6ParamsE --------------------------
	.section	.nv.info._ZN7cutlass13device_kernelINS_4gemm6kernel13GemmUniversalIN4cute5tupleIJiiiiEEENS1_10collective13CollectiveMmaINS1_39MainloopSm90TmaGmmaRmemAWarpSpecializedILi9ENS5_IJNS4_1CILi1EEESB_SB_EEENS1_35KernelTmaWarpSpecializedCooperativeEEENS5_IJNSA_ILi128EEENSA_ILi64EEENSA_ILi32EEEEEENS_10tfloat32_tENS5_IJSB_llEEESJ_NS5_IJlSB_lEEENS4_8TiledMMAINS4_8MMA_AtomIJNS4_4SM904GMMA29MMA_64x64x8_F32TF32TF32_RS_TNILNSP_7ScaleInE1ELSR_1EEEEEENS4_6LayoutINS5_IJNSA_ILi2EEESB_SB_EEENS5_IJSB_NSA_ILi0EEESX_EEEEENS5_IJNS4_10UnderscoreES10_S10_EEEEENS4_13SM90_TMA_LOADENS4_14ComposedLayoutINS4_7SwizzleILi1ELi4ELi3EEENS4_18smem_ptr_flag_bitsILi32EEENSU_INS5_IJNSA_ILi8EEES19_EEENS5_IJSB_S19_EEEEEEENS4_9Copy_AtomIJNS4_39AutoVectorizingCopyWithAssumedAlignmentILi128EEESJ_EEENS4_8identityES13_NS14_INS15_ILi3ELi4ELi3EEES18_NSU_INS5_IJS19_SH_EEENS5_IJSH_SB_EEEEEEEvS1I_EENS_8epilogue10collective6detail29Sm90TmaWarpSpecializedAdapterINS1Q_15DefaultEpilogueISJ_SL_SL_NS1P_6thread17LinearCombinationISJ_Li1EffLNS1U_9ScaleType4KindE0ELNS_15FloatRoundStyleE2ESJ_EENS1_15EpilogueDefaultEEEEEvvEEEEvNT_6ParamsE,"",@"SHT_CUDA_INFO"
	.sectionflags	@""
	.align	4


	//----- nvinfo : EIATTR_CUDA_API_VERSION
	.align		4
        /*0000*/ 	.byte	0x04, 0x37
        /*0002*/ 	.short	(.L_22 - .L_21)
.L_21:
        /*0004*/ 	.word	0x00000082


	//----- nvinfo : EIATTR_KPARAM_INFO
	.align		4
.L_22:
        /*0008*/ 	.byte	0x04, 0x17
        /*000a*/ 	.short	(.L_24 - .L_23)
.L_23:
        /*000c*/ 	.word	0x00000000
        /*0010*/ 	.short	0x0000
        /*0012*/ 	.short	0x0070
        /*0014*/ 	.byte	0x00, 0xf0, 0x01, 0x10


	//----- nvinfo : EIATTR_SPARSE_MMA_MASK
	.align		4
.L_24:
        /*0018*/ 	.byte	0x03, 0x50
        /*001a*/ 	.short	0x0000


	//----- nvinfo : EIATTR_MAXREG_COUNT
	.align		4
        /*001c*/ 	.byte	0x03, 0x1b
        /*001e*/ 	.short	0x00a8


	//----- nvinfo : EIATTR_NUM_BARRIERS
	.align		4
        /*0020*/ 	.byte	0x02, 0x4c
        /*0022*/ 	.byte	0x01
	.zero		1


	//----- nvinfo : EIATTR_EXTERNS
	.align		4
        /*0024*/ 	.byte	0x04, 0x0f
        /*0026*/ 	.short	(.L_26 - .L_25)


	//   ....[0]....
	.align		4
.L_25:
        /*0028*/ 	.word	index@(__assertfail)


	//----- nvinfo : EIATTR_MERCURY_ISA_VERSION
	.align		4
.L_26:
        /*002c*/ 	.byte	0x03, 0x5f
        /*002e*/ 	.short	0x0101


	//----- nvinfo : EIATTR_INT_WARP_WIDE_INSTR_OFFSETS
	.align		4
        /*0030*/ 	.byte	0x04, 0x31
        /*0032*/ 	.short	(.L_28 - .L_27)


	//   ....[0]....
.L_27:
        /*0034*/ 	.word	0x00000480


	//   ....[1]....
        /*0038*/ 	.word	0x000004b0


	//   ....[2]....
        /*003c*/ 	.word	0x00000590


	//----- nvinfo : EIATTR_COOP_GROUP_MASK_REGIDS
	.align		4
.L_28:
        /*0040*/ 	.byte	0x04, 0x29
        /*0042*/ 	.short	(.L_30 - .L_29)


	//   ....[0]....
.L_29:
        /*0044*/ 	.word	0xffffffff


	//   ....[1]....
        /*0048*/ 	.word	0xffffffff


	//   ....[2]....
        /*004c*/ 	.word	0xffffffff


	//   ....[3]....
        /*0050*/ 	.word	0xffffffff


	//   ....[4]....
        /*0054*/ 	.word	0x0500000f


	//----- nvinfo : EIATTR_COOP_GROUP_INSTR_OFFSETS
	.align		4
.L_30:
        /*0058*/ 	.byte	0x04, 0x28
        /*005a*/ 	.short	(.L_32 - .L_31)


	//   ....[0]....
.L_31:
        /*005c*/ 	.word	0x00000060


	//   ....[1]....
        /*0060*/ 	.word	0x00000070


	//   ....[2]....
        /*0064*/ 	.word	0x00000130


	//   ....[3]....
        /*0068*/ 	.word	0x00000390


	//   ....[4]....
        /*006c*/ 	.word	0x000071c0


	//----- nvinfo : EIATTR_REG_RECONFIG
	.align		4
.L_32:
        /*0070*/ 	.byte	0x01, 0x54
	.zero		2


	//----- nvinfo : EIATTR_SYSCALL_OFFSETS
	.align		4
        /*0074*/ 	.byte	0x04, 0x46
        /*0076*/ 	.short	(.L_34 - .L_33)


	//   ....[0]....
.L_33:
        /*0078*/ 	.word	0x00001150


	//   ....[1]....
        /*007c*/ 	.word	0x00001280


	//   ....[2]....
        /*0080*/ 	.word	0x00001370


	//   ....[3]....
        /*0084*/ 	.word	0x00005b20


	//   ....[4]....
        /*0088*/ 	.word	0x00005c50


	//----- nvinfo : EIATTR_MBARRIER_INSTR_OFFSETS
	.align		4
.L_34:
        /*008c*/ 	.byte	0x04, 0x39
        /*008e*/ 	.short	(.L_36 - .L_35)


	//   ....[0]....
.L_35:
        /*0090*/ 	.word	0x00000250
        /*0094*/ 	.word	0x000000ff
        /*0098*/ 	.word	0x00000000
        /*009c*/ 	.short	0x0100
        /*009e*/ 	.byte	0x08
	.zero		1


	//   ....[1]....
        /*00a0*/ 	.word	0x00000260
        /*00a4*/ 	.word	0x000000ff
        /*00a8*/ 	.word	0x00000048
        /*00ac*/ 	.short	0x0100
        /*00ae*/ 	.byte	0x08
	.zero		1


	//   ....[2]....
        /*00b0*/ 	.word	0x00000270
        /*00b4*/ 	.word	0x000000ff
        /*00b8*/ 	.word	0x00000008
        /*00bc*/ 	.short	0x0100
        /*00be*/ 	.byte	0x08
	.zero		1


	//   ....[3]....
        /*00c0*/ 	.word	0x00000280
        /*00c4*/ 	.word	0x000000ff
        /*00c8*/ 	.word	0x00000050
        /*00cc*/ 	.short	0x0100
        /*00ce*/ 	.byte	0x08
	.zero		1


	//   ....[4]....
        /*00d0*/ 	.word	0x00000290
        /*00d4*/ 	.word	0x000000ff
        /*00d8*/ 	.word	0x00000010
        /*00dc*/ 	.short	0x0100
        /*00de*/ 	.byte	0x08
	.zero		1


	//   ....[5]....
        /*00e0*/ 	.word	0x000002a0
        /*00e4*/ 	.word	0x000000ff
        /*00e8*/ 	.word	0x00000058
        /*00ec*/ 	.short	0x0100
        /*00ee*/ 	.byte	0x08
	.zero		1


	//   ....[6]....
        /*00f0*/ 	.word	0x000002b0
        /*00f4*/ 	.word	0x000000ff
        /*00f8*/ 	.word	0x00000018
        /*00fc*/ 	.short	0x0100
        /*00fe*/ 	.byte	0x08
	.zero		1


	//   ....[7]....
        /*0100*/ 	.word	0x000002c0
        /*0104*/ 	.word	0x000000ff
        /*0108*/ 	.word	0x00000060
        /*010c*/ 	.short	0x0100
        /*010e*/ 	.byte	0x08
	.zero		1


	//   ....[8]....
        /*0110*/ 	.word	0x000002d0
        /*0114*/ 	.word	0x000000ff
        /*0118*/ 	.word	0x00000020
        /*011c*/ 	.short	0x0100
        /*011e*/ 	.byte	0x08
	.zero		1


	//   ....[9]....
        /*0120*/ 	.word	0x000002e0
        /*0124*/ 	.word	0x000000ff
        /*0128*/ 	.word	0x00000068
        /*012c*/ 	.short	0x0100
        /*012e*/ 	.byte	0x08
	.zero		1


	//   ....[10]....
        /*0130*/ 	.word	0x000002f0
        /*0134*/ 	.word	0x000000ff
        /*0138*/ 	.word	0x00000028
        /*013c*/ 	.short	0x0100
        /*013e*/ 	.byte	0x08
	.zero		1


	//   ....[11]....
        /*0140*/ 	.word	0x00000300
        /*0144*/ 	.word	0x000000ff
        /*0148*/ 	.word	0x00000070
        /*014c*/ 	.short	0x0100
        /*014e*/ 	.byte	0x08
	.zero		1


	//   ....[12]....
        /*0150*/ 	.word	0x00000310
        /*0154*/ 	.word	0x000000ff
        /*0158*/ 	.word	0x00000030
        /*015c*/ 	.short	0x0100
        /*015e*/ 	.byte	0x08
	.zero		1


	//   ....[13]....
        /*0160*/ 	.word	0x00000320
        /*0164*/ 	.word	0x000000ff
        /*0168*/ 	.word	0x00000078
        /*016c*/ 	.short	0x0100
        /*016e*/ 	.byte	0x08
	.zero		1


	//   ....[14]....
        /*0170*/ 	.word	0x00000330
        /*0174*/ 	.word	0x000000ff
        /*0178*/ 	.word	0x00000038
        /*017c*/ 	.short	0x0100
        /*017e*/ 	.byte	0x08
	.zero		1


	//   ....[15]....
        /*0180*/ 	.word	0x00000340
        /*0184*/ 	.word	0x000000ff
        /*0188*/ 	.word	0x00000080
        /*018c*/ 	.short	0x0100
        /*018e*/ 	.byte	0x08
	.zero		1


	//   ....[16]....
        /*0190*/ 	.word	0x00000350
        /*0194*/ 	.word	0x000000ff
        /*0198*/ 	.word	0x00000040
        /*019c*/ 	.short	0x0100
        /*019e*/ 	.byte	0x08
	.zero		1


	//   ....[17]....
        /*01a0*/ 	.word	0x00000360
        /*01a4*/ 	.word	0x000000ff
        /*01a8*/ 	.word	0x00000088
        /*01ac*/ 	.short	0x0100
        /*01ae*/ 	.byte	0x08
	.zero		1


	//   ....[18]....
        /*01b0*/ 	.word	0x00000600
        /*01b4*/ 	.word	0x000000ff
        /*01b8*/ 	.word	0x000000a0
        /*01bc*/ 	.short	0x0100
        /*01be*/ 	.byte	0x06
	.zero		1


	//   ....[19]....
        /*01c0*/ 	.word	0x00000660
        /*01c4*/ 	.word	0x000000ff
        /*01c8*/ 	.word	0x000000a8
        /*01cc*/ 	.short	0x0100
        /*01ce*/ 	.byte	0x06
	.zero		1


	//   ....[20]....
        /*01d0*/ 	.word	0x00001430
        /*01d4*/ 	.word	0x00000003
        /*01d8*/ 	.word	0x00000000
        /*01dc*/ 	.short	0x010a
        /*01de*/ 	.byte	0x3f
	.zero		1


	//   ....[21]....
        /*01e0*/ 	.word	0x00001470
        /*01e4*/ 	.word	0x00000003
        /*01e8*/ 	.word	0x00000000
        /*01ec*/ 	.short	0x010a
        /*01ee*/ 	.byte	0x3f
	.zero		1


	//   ....[22]....
        /*01f0*/ 	.word	0x00001670
        /*01f4*/ 	.word	0x00000003
        /*01f8*/ 	.word	0x00000000
        /*01fc*/ 	.short	0x010a
        /*01fe*/ 	.byte	0x3f
	.zero		1


	//   ....[23]....
        /*0200*/ 	.word	0x000019d0
        /*0204*/ 	.word	0x00000003
        /*0208*/ 	.word	0x00000000
        /*020c*/ 	.short	0x010a
        /*020e*/ 	.byte	0x3f
	.zero		1


	//   ....[24]....
        /*0210*/ 	.word	0x00001cf0
        /*0214*/ 	.word	0x0000000b
        /*0218*/ 	.word	0x00000000
        /*021c*/ 	.short	0x010a
        /*021e*/ 	.byte	0x3f
	.zero		1


	//   ....[25]....
        /*0220*/ 	.word	0x00001e70
        /*0224*/ 	.word	0x000000ff
        /*0228*/ 	.word	0x00000000
        /*022c*/ 	.short	0x0101
        /*022e*/ 	.byte	0x05
	.zero		1


	//   ....[26]....
        /*0230*/ 	.word	0x00001ff0
        /*0234*/ 	.word	0x0000000b
        /*0238*/ 	.word	0x00000000
        /*023c*/ 	.short	0x010a
        /*023e*/ 	.byte	0x3f
	.zero		1


	//   ....[27]....
        /*0240*/ 	.word	0x00002330
        /*0244*/ 	.word	0x000000ff
        /*0248*/ 	.word	0x00000000
        /*024c*/ 	.short	0x0101
        /*024e*/ 	.byte	0x04
	.zero		1


	//   ....[28]....
        /*0250*/ 	.word	0x00002560
        /*0254*/ 	.word	0x000000ff
        /*0258*/ 	.word	0x00000000
        /*025c*/ 	.short	0x0101
        /*025e*/ 	.byte	0x06
	.zero		1


	//   ....[29]....
        /*0260*/ 	.word	0x00005e00
        /*0264*/ 	.word	0x00000004
        /*0268*/ 	.word	0x00000048
        /*026c*/ 	.short	0x010a
        /*026e*/ 	.byte	0x3f
	.zero		1


	//   ....[30]....
        /*0270*/ 	.word	0x00006590
        /*0274*/ 	.word	0x00000000
        /*0278*/ 	.word	0x000000a8
        /*027c*/ 	.short	0x0101
        /*027e*/ 	.byte	0x3f
	.zero		1


	//   ....[31]....
        /*0280*/ 	.word	0x00006cb0
        /*0284*/ 	.word	0x00000005
        /*0288*/ 	.word	0x00000000
        /*028c*/ 	.short	0x010a
        /*028e*/ 	.byte	0x3f
	.zero		1


	//   ....[32]....
        /*0290*/ 	.word	0x00006d30
        /*0294*/ 	.word	0x00000007
        /*0298*/ 	.word	0x00000000
        /*029c*/ 	.short	0x010a
        /*029e*/ 	.byte	0x3f
	.zero		1


	//   ....[33]....
        /*02a0*/ 	.word	0x00006dc0
        /*02a4*/ 	.word	0x00000006
        /*02a8*/ 	.word	0x00000000
        /*02ac*/ 	.short	0x010a
        /*02ae*/ 	.byte	0x3f
	.zero		1


	//   ....[34]....
        /*02b0*/ 	.word	0x00006e50
        /*02b4*/ 	.word	0x00000007
        /*02b8*/ 	.word	0x00000000
        /*02bc*/ 	.short	0x010a
        /*02be*/ 	.byte	0x3f
	.zero		1


	//   ....[35]....
        /*02c0*/ 	.word	0x00006ee0
        /*02c4*/ 	.word	0x00000006
        /*02c8*/ 	.word	0x00000000
        /*02cc*/ 	.short	0x010a
        /*02ce*/ 	.byte	0x3f
	.zero		1


	//   ....[36]....
        /*02d0*/ 	.word	0x00006f70
        /*02d4*/ 	.word	0x00000007
        /*02d8*/ 	.word	0x00000000
        /*02dc*/ 	.short	0x010a
        /*02de*/ 	.byte	0x3f
	.zero		1


	//   ....[37]....
        /*02e0*/ 	.word	0x00007000
        /*02e4*/ 	.word	0x00000006
        /*02e8*/ 	.word	0x00000000
        /*02ec*/ 	.short	0x010a
        /*02ee*/ 	.byte	0x3f
	.zero		1


	//   ....[38]....
        /*02f0*/ 	.word	0x00007090
        /*02f4*/ 	.word	0x00000007
        /*02f8*/ 	.word	0x00000000
        /*02fc*/ 	.short	0x010a
        /*02fe*/ 	.byte	0x3f
	.zero		1


	//   ....[39]....
        /*0300*/ 	.word	0x00007120
        /*0304*/ 	.word	0x00000003
        /*0308*/ 	.word	0x00000000
        /*030c*/ 	.short	0x010a
        /*030e*/ 	.byte	0x3f
	.zero		1


	//   ....[40]....
        /*0310*/ 	.word	0x000071f0
        /*0314*/ 	.word	0x00000003
        /*0318*/ 	.word	0x00000000
        /*031c*/ 	.short	0x010a
        /*031e*/ 	.byte	0x3f
	.zero		1


	//   ....[41]....
        /*0320*/ 	.word	0x00007240
        /*0324*/ 	.word	0x00000003
        /*0328*/ 	.word	0x00000000
        /*032c*/ 	.short	0x010a
        /*032e*/ 	.byte	0x3f
	.zero		1


	//   ....[42]....
        /*0330*/ 	.word	0x00007290
        /*0334*/ 	.word	0x0000000b
        /*0338*/ 	.word	0x00000000
        /*033c*/ 	.short	0x010a
        /*033e*/ 	.byte	0x3f
	.zero		1


	//   ....[43]....
        /*0340*/ 	.word	0x00007360
        /*0344*/ 	.word	0x00000004
        /*0348*/ 	.word	0x00000048
        /*034c*/ 	.short	0x010a
        /*034e*/ 	.byte	0x3f
	.zero		1


	//   ....[44]....
        /*0350*/ 	.word	0x00007430
        /*0354*/ 	.word	0x00000005
        /*0358*/ 	.word	0x00000000
        /*035c*/ 	.short	0x010a
        /*035e*/ 	.byte	0x3f
	.zero		1


	//   ....[45]....
        /*0360*/ 	.word	0x00007480
        /*0364*/ 	.word	0x00000007
        /*0368*/ 	.word	0x00000000
        /*036c*/ 	.short	0x010a
        /*036e*/ 	.byte	0x3f
	.zero		1


	//   ....[46]....
        /*0370*/ 	.word	0x000074d0
        /*0374*/ 	.word	0x00000006
        /*0378*/ 	.word	0x00000000
        /*037c*/ 	.short	0x010a
        /*037e*/ 	.byte	0x3f
	.zero		1


	//   ....[47]....
        /*0380*/ 	.word	0x00007520
        /*0384*/ 	.word	0x00000007
        /*0388*/ 	.word	0x00000000
        /*038c*/ 	.short	0x010a
        /*038e*/ 	.byte	0x3f
	.zero		1


	//   ....[48]....
        /*0390*/ 	.word	0x00007570
        /*0394*/ 	.word	0x00000006
        /*0398*/ 	.word	0x00000000
        /*039c*/ 	.short	0x010a
        /*039e*/ 	.byte	0x3f
	.zero		1


	//   ....[49]....
        /*03a0*/ 	.word	0x000075c0
        /*03a4*/ 	.word	0x00000007
        /*03a8*/ 	.word	0x00000000
        /*03ac*/ 	.short	0x010a
        /*03ae*/ 	.byte	0x3f
	.zero		1


	//   ....[50]....
        /*03b0*/ 	.word	0x00007610
        /*03b4*/ 	.word	0x00000006
        /*03b8*/ 	.word	0x00000000
        /*03bc*/ 	.short	0x010a
        /*03be*/ 	.byte	0x3f
	.zero		1


	//   ....[51]....
        /*03c0*/ 	.word	0x00007660
        /*03c4*/ 	.word	0x00000007
        /*03c8*/ 	.word	0x00000000
        /*03cc*/ 	.short	0x010a
        /*03ce*/ 	.byte	0x3f
	.zero		1


	//----- nvinfo : EIATTR_NUM_MBARRIERS
	.align		4
.L_36:
        /*03d0*/ 	.byte	0x03, 0x38
        /*03d2*/ 	.short	0x0014


	//----- nvinfo : EIATTR_EXIT_INSTR_OFFSETS
	.align		4
        /*03d4*/ 	.byte	0x04, 0x1c
        /*03d6*/ 	.short	(.L_38 - .L_37)


	//   ....[0]....
.L_37:
        /*03d8*/ 	.word	0x000006b0


	//   ....[1]....
        /*03dc*/ 	.word	0x00000f70


	//   ....[2]....
        /*03e0*/ 	.word	0x00005110


	//   ....[3]....
        /*03e4*/ 	.word	0x00005730


	//   ....[4]....
        /*03e8*/ 	.word	0x00007170


	//----- nvinfo : EIATTR_MAX_THREADS
	.align		4
.L_38:
        /*03ec*/ 	.byte	0x04, 0x05
        /*03ee*/ 	.short	(.L_40 - .L_39)
.L_39:
        /*03f0*/ 	.word	0x00000180
        /*03f4*/ 	.word	0x00000001
        /*03f8*/ 	.word	0x00000001


	//----- nvinfo : EIATTR_CRS_STACK_SIZE
	.align		4
.L_40:
        /*03fc*/ 	.byte	0x04, 0x1e
        /*03fe*/ 	.short	(.L_42 - .L_41)
.L_41:
        /*0400*/ 	.word	0x00000000


	//----- nvinfo : EIATTR_CBANK_PARAM_SIZE
	.align		4
.L_42:
        /*0404*/ 	.byte	0x03, 0x19
        /*0406*/ 	.short	0x0470


	//----- nvinfo : EIATTR_PARAM_CBANK
	.align		4
        /*0408*/ 	.byte	0x04, 0x0a
        /*040a*/ 	.short	(.L_44 - .L_43)
	.align		4
.L_43:
        /*040c*/ 	.word	index@(.nv.constant0._ZN7cutlass13device_kernelINS_4gemm6kernel13GemmUniversalIN4cute5tupleIJiiiiEEENS1_10collective13CollectiveMmaINS1_39MainloopSm90TmaGmmaRmemAWarpSpecializedILi9ENS5_IJNS4_1CILi1EEESB_SB_EEENS1_35KernelTmaWarpSpecializedCooperativeEEENS5_IJNSA_ILi128EEENSA_ILi64EEENSA_ILi32EEEEEENS_10tfloat32_tENS5_IJSB_llEEESJ_NS5_IJlSB_lEEENS4_8TiledMMAINS4_8MMA_AtomIJNS4_4SM904GMMA29MMA_64x64x8_F32TF32TF32_RS_TNILNSP_7ScaleInE1ELSR_1EEEEEENS4_6LayoutINS5_IJNSA_ILi2EEESB_SB_EEENS5_IJSB_NSA_ILi0EEESX_EEEEENS5_IJNS4_10UnderscoreES10_S10_EEEEENS4_13SM90_TMA_LOADENS4_14ComposedLayoutINS4_7SwizzleILi1ELi4ELi3EEENS4_18smem_ptr_flag_bitsILi32EEENSU_INS5_IJNSA_ILi8EEES19_EEENS5_IJSB_S19_EEEEEEENS4_9Copy_AtomIJNS4_39AutoVectorizingCopyWithAssumedAlignmentILi128EEESJ_EEENS4_8identityES13_NS14_INS15_ILi3ELi4ELi3EEES18_NSU_INS5_IJS19_SH_EEENS5_IJSH_SB_EEEEEEEvS1I_EENS_8epilogue10collective6detail29Sm90TmaWarpSpecializedAdapterINS1Q_15DefaultEpilogueISJ_SL_SL_NS1P_6thread17LinearCombinationISJ_Li1EffLNS1U_9ScaleType4KindE0ELNS_15FloatRoundStyleE2ESJ_EENS1_15EpilogueDefaultEEEEEvvEEEEvNT_6ParamsE)
        /*0410*/ 	.short	0x0210
        /*0412*/ 	.short	0x0470


	//----- nvinfo : EIATTR_SW_WAR
	.align		4
.L_44:
        /*0414*/ 	.byte	0x04, 0x36
        /*0416*/ 	.short	(.L_46 - .L_45)
.L_45:
        /*0418*/ 	.word	0x00000008
.L_46:


//--------------------- .nv.callgraph             --------------------------
	.section	.nv.callgraph,"",@"SHT_CUDA_CALLGRAPH"
	.align	4
	.sectionentsize	8
	.align		4
        /*0000*/ 	.word	0x00000000
	.align		4
        /*0004*/ 	.word	0xffffffff
	.align		4
        /*0008*/ 	.word	index@(_ZN7cutlass13device_kernelINS_4gemm6kernel13GemmUniversalIN4cute5tupleIJiiiiEEENS1_10collective13CollectiveMmaINS1_39MainloopSm90TmaGmmaRmemAWarpSpecializedILi9ENS5_IJNS4_1CILi1EEESB_SB_EEENS1_35KernelTmaWarpSpecializedCooperativeEEENS5_IJNSA_ILi128EEENSA_ILi64EEENSA_ILi32EEEEEENS_10tfloat32_tENS5_IJSB_llEEESJ_NS5_IJlSB_lEEENS4_8TiledMMAINS4_8MMA_AtomIJNS4_4SM904GMMA29MMA_64x64x8_F32TF32TF32_RS_TNILNSP_7ScaleInE1ELSR_1EEEEEENS4_6LayoutINS5_IJNSA_ILi2EEESB_SB_EEENS5_IJSB_NSA_ILi0EEESX_EEEEENS5_IJNS4_10UnderscoreES10_S10_EEEEENS4_13SM90_TMA_LOADENS4_14ComposedLayoutINS4_7SwizzleILi1ELi4ELi3EEENS4_18smem_ptr_flag_bitsILi32EEENSU_INS5_IJNSA_ILi8EEES19_EEENS5_IJSB_S19_EEEEEEENS4_9Copy_AtomIJNS4_39AutoVectorizingCopyWithAssumedAlignmentILi128EEESJ_EEENS4_8identityES13_NS14_INS15_ILi3ELi4ELi3EEES18_NSU_INS5_IJS19_SH_EEENS5_IJSH_SB_EEEEEEEvS1I_EENS_8epilogue10collective6detail29Sm90TmaWarpSpecializedAdapterINS1Q_15DefaultEpilogueISJ_SL_SL_NS1P_6thread17LinearCombinationISJ_Li1EffLNS1U_9ScaleType4KindE0ELNS_15FloatRoundStyleE2ESJ_EENS1_15EpilogueDefaultEEEEEvvEEEEvNT_6ParamsE)
	.align		4
        /*000c*/ 	.word	index@(__assertfail)
	.align		4
        /*0010*/ 	.word	0x00000000
	.align		4
        /*0014*/ 	.word	0xfffffffe
	.align		4
        /*0018*/ 	.word	0x00000000
	.align		4
        /*001c*/ 	.word	0xfffffffd
	.align		4
        /*0020*/ 	.word	0x00000000
	.align		4
        /*0024*/ 	.word	0xfffffffc


//--------------------- .nv.constant4             --------------------------
	.section	.nv.constant4,"a",@progbits
	.align	8
	.align		8
.nv.constant4:
        /*0000*/ 	.dword	__assertfail
	.align		8
        /*0008*/ 	.dword	__unnamed_1
	.align		8
        /*0010*/ 	.dword	__unnamed_2
	.align		8
        /*0018*/ 	.dword	_ZN40_INTERNAL_32de0022_4_k_cu_38173bbe_306874cuda3std3__45__cpo5beginE
	.align		8
        /*0020*/ 	.dword	_ZN40_INTERNAL_32de0022_4_k_cu_38173bbe_306874cuda3std3__45__cpo3endE
	.align		8
        /*0028*/ 	.dword	_ZN40_INTERNAL_32de0022_4_k_cu_38173bbe_306874cuda3std3__45__cpo6cbeginE
	.align		8
        /*0030*/ 	.dword	_ZN40_INTERNAL_32de0022_4_k_cu_38173bbe_306874cuda3std3__45__cpo4cendE
	.align		8
        /*0038*/ 	.dword	_ZN40_INTERNAL_32de0022_4_k_cu_38173bbe_306874cuda3std3__442_GLOBAL__N__32de0022_4_k_cu_38173bbe_306876ignoreE
	.align		8
        /*0040*/ 	.dword	_ZN40_INTERNAL_32de0022_4_k_cu_38173bbe_306874cuda3std3__419piecewise_constructE
	.align		8
        /*0048*/ 	.dword	_ZN40_INTERNAL_32de0022_4_k_cu_38173bbe_306874cuda3std3__48in_placeE
	.align		8
        /*0050*/ 	.dword	_ZN40_INTERNAL_32de0022_4_k_cu_38173bbe_306874cuda3std6ranges3__45__cpo4swapE
	.align		8
        /*0058*/ 	.dword	_ZN40_INTERNAL_32de0022_4_k_cu_38173bbe_306874cuda3std6ranges3__45__cpo9iter_moveE
	.align		8
        /*0060*/ 	.dword	_ZN40_INTERNAL_32de0022_4_k_cu_38173bbe_306874cute7productE
	.align		8
        /*0068*/ 	.dword	_ZN40_INTERNAL_32de0022_4_k_cu_38173bbe_306874cute1_E
	.align		8
        /*0070*/ 	.dword	$str$24
	.align		8
        /*0078*/ 	.dword	$str$25


//--------------------- .text._ZN7cutlass13device_kernelINS_4gemm6kernel13GemmUniversalIN4cute5tupleIJiiiiEEENS1_10collective13CollectiveMmaINS1_39MainloopSm90TmaGmmaRmemAWarpSpecializedILi9ENS5_IJNS4_1CILi1EEESB_SB_EEENS1_35KernelTmaWarpSpecializedCooperativeEEENS5_IJNSA_ILi128EEENSA_ILi64EEENSA_ILi32EEEEEENS_10tfloat32_tENS5_IJSB_llEEESJ_NS5_IJlSB_lEEENS4_8TiledMMAINS4_8MMA_AtomIJNS4_4SM904GMMA29MMA_64x64x8_F32TF32TF32_RS_TNILNSP_7ScaleInE1ELSR_1EEEEEENS4_6LayoutINS5_IJNSA_ILi2EEESB_SB_EEENS5_IJSB_NSA_ILi0EEESX_EEEEENS5_IJNS4_10UnderscoreES10_S10_EEEEENS4_13SM90_TMA_LOADENS4_14ComposedLayoutINS4_7SwizzleILi1ELi4ELi3EEENS4_18smem_ptr_flag_bitsILi32EEENSU_INS5_IJNSA_ILi8EEES19_EEENS5_IJSB_S19_EEEEEEENS4_9Copy_AtomIJNS4_39AutoVectorizingCopyWithAssumedAlignmentILi128EEESJ_EEENS4_8identityES13_NS14_INS15_ILi3ELi4ELi3EEES18_NSU_INS5_IJS19_SH_EEENS5_IJSH_SB_EEEEEEEvS1I_EENS_8epilogue10collective6detail29Sm90TmaWarpSpecializedAdapterINS1Q_15DefaultEpilogueISJ_SL_SL_NS1P_6thread17LinearCombinationISJ_Li1EffLNS1U_9ScaleType4KindE0ELNS_15FloatRoundStyleE2ESJ_EENS1_15EpilogueDefaultEEEEEvvEEEEvNT_6ParamsE --------------------------
	.section	.text._ZN7cutlass13device_kernelINS_4gemm6kernel13GemmUniversalIN4cute5tupleIJiiiiEEENS1_10collective13CollectiveMmaINS1_39MainloopSm90TmaGmmaRmemAWarpSpecializedILi9ENS5_IJNS4_1CILi1EEESB_SB_EEENS1_35KernelTmaWarpSpecializedCooperativeEEENS5_IJNSA_ILi128EEENSA_ILi64EEENSA_ILi32EEEEEENS_10tfloat32_tENS5_IJSB_llEEESJ_NS5_IJlSB_lEEENS4_8TiledMMAINS4_8MMA_AtomIJNS4_4SM904GMMA29MMA_64x64x8_F32TF32TF32_RS_TNILNSP_7ScaleInE1ELSR_1EEEEEENS4_6LayoutINS5_IJNSA_ILi2EEESB_SB_EEENS5_IJSB_NSA_ILi0EEESX_EEEEENS5_IJNS4_10UnderscoreES10_S10_EEEEENS4_13SM90_TMA_LOADENS4_14ComposedLayoutINS4_7SwizzleILi1ELi4ELi3EEENS4_18smem_ptr_flag_bitsILi32EEENSU_INS5_IJNSA_ILi8EEES19_EEENS5_IJSB_S19_EEEEEEENS4_9Copy_AtomIJNS4_39AutoVectorizingCopyWithAssumedAlignmentILi128EEESJ_EEENS4_8identityES13_NS14_INS15_ILi3ELi4ELi3EEES18_NSU_INS5_IJS19_SH_EEENS5_IJSH_SB_EEEEEEEvS1I_EENS_8epilogue10collective6detail29Sm90TmaWarpSpecializedAdapterINS1Q_15DefaultEpilogueISJ_SL_SL_NS1P_6thread17LinearCombinationISJ_Li1EffLNS1U_9ScaleType4KindE0ELNS_15FloatRoundStyleE2ESJ_EENS1_15EpilogueDefaultEEEEEvvEEEEvNT_6ParamsE,"ax",@progbits
	.align	128
.text._ZN7cutlass13device_kernelINS_4gemm6kernel13GemmUniversalIN4cute5tupleIJiiiiEEENS1_10collective13CollectiveMmaINS1_39MainloopSm90TmaGmmaRmemAWarpSpecializedILi9ENS5_IJNS4_1CILi1EEESB_SB_EEENS1_35KernelTmaWarpSpecializedCooperativeEEENS5_IJNSA_ILi128EEENSA_ILi64EEENSA_ILi32EEEEEENS_10tfloat32_tENS5_IJSB_llEEESJ_NS5_IJlSB_lEEENS4_8TiledMMAINS4_8MMA_AtomIJNS4_4SM904GMMA29MMA_64x64x8_F32TF32TF32_RS_TNILNSP_7ScaleInE1ELSR_1EEEEEENS4_6LayoutINS5_IJNSA_ILi2EEESB_SB_EEENS5_IJSB_NSA_ILi0EEESX_EEEEENS5_IJNS4_10UnderscoreES10_S10_EEEEENS4_13SM90_TMA_LOADENS4_14ComposedLayoutINS4_7SwizzleILi1ELi4ELi3EEENS4_18smem_ptr_flag_bitsILi32EEENSU_INS5_IJNSA_ILi8EEES19_EEENS5_IJSB_S19_EEEEEEENS4_9Copy_AtomIJNS4_39AutoVectorizingCopyWithAssumedAlignmentILi128EEESJ_EEENS4_8identityES13_NS14_INS15_ILi3ELi4ELi3EEES18_NSU_INS5_IJS19_SH_EEENS5_IJSH_SB_EEEEEEEvS1I_EENS_8epilogue10collective6detail29Sm90TmaWarpSpecializedAdapterINS1Q_15DefaultEpilogueISJ_SL_SL_NS1P_6thread17LinearCombinationISJ_Li1EffLNS1U_9ScaleType4KindE0ELNS_15FloatRoundStyleE2ESJ_EENS1_15EpilogueDefaultEEEEEvvEEEEvNT_6ParamsE:
        .type           _ZN7cutlass13device_kernelINS_4gemm6kernel13GemmUniversalIN4cute5tupleIJiiiiEEENS1_10collective13CollectiveMmaINS1_39MainloopSm90TmaGmmaRmemAWarpSpecializedILi9ENS5_IJNS4_1CILi1EEESB_SB_EEENS1_35KernelTmaWarpSpecializedCooperativeEEENS5_IJNSA_ILi128EEENSA_ILi64EEENSA_ILi32EEEEEENS_10tfloat32_tENS5_IJSB_llEEESJ_NS5_IJlSB_lEEENS4_8TiledMMAINS4_8MMA_AtomIJNS4_4SM904GMMA29MMA_64x64x8_F32TF32TF32_RS_TNILNSP_7ScaleInE1ELSR_1EEEEEENS4_6LayoutINS5_IJNSA_ILi2EEESB_SB_EEENS5_IJSB_NSA_ILi0EEESX_EEEEENS5_IJNS4_10UnderscoreES10_S10_EEEEENS4_13SM90_TMA_LOADENS4_14ComposedLayoutINS4_7SwizzleILi1ELi4ELi3EEENS4_18smem_ptr_flag_bitsILi32EEENSU_INS5_IJNSA_ILi8EEES19_EEENS5_IJSB_S19_EEEEEEENS4_9Copy_AtomIJNS4_39AutoVectorizingCopyWithAssumedAlignmentILi128EEESJ_EEENS4_8identityES13_NS14_INS15_ILi3ELi4ELi3EEES18_NSU_INS5_IJS19_SH_EEENS5_IJSH_SB_EEEEEEEvS1I_EENS_8epilogue10collective6detail29Sm90TmaWarpSpecializedAdapterINS1Q_15DefaultEpilogueISJ_SL_SL_NS1P_6thread17LinearCombinationISJ_Li1EffLNS1U_9ScaleType4KindE0ELNS_15FloatRoundStyleE2ESJ_EENS1_15EpilogueDefaultEEEEEvvEEEEvNT_6ParamsE,@function
        .size           _ZN7cutlass13device_kernelINS_4gemm6kernel13GemmUniversalIN4cute5tupleIJiiiiEEENS1_10collective13CollectiveMmaINS1_39MainloopSm90TmaGmmaRmemAWarpSpecializedILi9ENS5_IJNS4_1CILi1EEESB_SB_EEENS1_35KernelTmaWarpSpecializedCooperativeEEENS5_IJNSA_ILi128EEENSA_ILi64EEENSA_ILi32EEEEEENS_10tfloat32_tENS5_IJSB_llEEESJ_NS5_IJlSB_lEEENS4_8TiledMMAINS4_8MMA_AtomIJNS4_4SM904GMMA29MMA_64x64x8_F32TF32TF32_RS_TNILNSP_7ScaleInE1ELSR_1EEEEEENS4_6LayoutINS5_IJNSA_ILi2EEESB_SB_EEENS5_IJSB_NSA_ILi0EEESX_EEEEENS5_IJNS4_10UnderscoreES10_S10_EEEEENS4_13SM90_TMA_LOADENS4_14ComposedLayoutINS4_7SwizzleILi1ELi4ELi3EEENS4_18smem_ptr_flag_bitsILi32EEENSU_INS5_IJNSA_ILi8EEES19_EEENS5_IJSB_S19_EEEEEEENS4_9Copy_AtomIJNS4_39AutoVectorizingCopyWithAssumedAlignmentILi128EEESJ_EEENS4_8identityES13_NS14_INS15_ILi3ELi4ELi3EEES18_NSU_INS5_IJS19_SH_EEENS5_IJSH_SB_EEEEEEEvS1I_EENS_8epilogue10collective6detail29Sm90TmaWarpSpecializedAdapterINS1Q_15DefaultEpilogueISJ_SL_SL_NS1P_6thread17LinearCombinationISJ_Li1EffLNS1U_9ScaleType4KindE0ELNS_15FloatRoundStyleE2ESJ_EENS1_15EpilogueDefaultEEEEEvvEEEEvNT_6ParamsE,(.L_x_156 - _ZN7cutlass13device_kernelINS_4gemm6kernel13GemmUniversalIN4cute5tupleIJiiiiEEENS1_10collective13CollectiveMmaINS1_39MainloopSm90TmaGmmaRmemAWarpSpecializedILi9ENS5_IJNS4_1CILi1EEESB_SB_EEENS1_35KernelTmaWarpSpecializedCooperativeEEENS5_IJNSA_ILi128EEENSA_ILi64EEENSA_ILi32EEEEEENS_10tfloat32_tENS5_IJSB_llEEESJ_NS5_IJlSB_lEEENS4_8TiledMMAINS4_8MMA_AtomIJNS4_4SM904GMMA29MMA_64x64x8_F32TF32TF32_RS_TNILNSP_7ScaleInE1ELSR_1EEEEEENS4_6LayoutINS5_IJNSA_ILi2EEESB_SB_EEENS5_IJSB_NSA_ILi0EEESX_EEEEENS5_IJNS4_10UnderscoreES10_S10_EEEEENS4_13SM90_TMA_LOADENS4_14ComposedLayoutINS4_7SwizzleILi1ELi4ELi3EEENS4_18smem_ptr_flag_bitsILi32EEENSU_INS5_IJNSA_ILi8EEES19_EEENS5_IJSB_S19_EEEEEEENS4_9Copy_AtomIJNS4_39AutoVectorizingCopyWithAssumedAlignmentILi128EEESJ_EEENS4_8identityES13_NS14_INS15_ILi3ELi4ELi3EEES18_NSU_INS5_IJS19_SH_EEENS5_IJSH_SB_EEEEEEEvS1I_EENS_8epilogue10collective6detail29Sm90TmaWarpSpecializedAdapterINS1Q_15DefaultEpilogueISJ_SL_SL_NS1P_6thread17LinearCombinationISJ_Li1EffLNS1U_9ScaleType4KindE0ELNS_15FloatRoundStyleE2ESJ_EENS1_15EpilogueDefaultEEEEEvvEEEEvNT_6ParamsE)
        .other          _ZN7cutlass13device_kernelINS_4gemm6kernel13GemmUniversalIN4cute5tupleIJiiiiEEENS1_10collective13CollectiveMmaINS1_39MainloopSm90TmaGmmaRmemAWarpSpecializedILi9ENS5_IJNS4_1CILi1EEESB_SB_EEENS1_35KernelTmaWarpSpecializedCooperativeEEENS5_IJNSA_ILi128EEENSA_ILi64EEENSA_ILi32EEEEEENS_10tfloat32_tENS5_IJSB_llEEESJ_NS5_IJlSB_lEEENS4_8TiledMMAINS4_8MMA_AtomIJNS4_4SM904GMMA29MMA_64x64x8_F32TF32TF32_RS_TNILNSP_7ScaleInE1ELSR_1EEEEEENS4_6LayoutINS5_IJNSA_ILi2EEESB_SB_EEENS5_IJSB_NSA_ILi0EEESX_EEEEENS5_IJNS4_10UnderscoreES10_S10_EEEEENS4_13SM90_TMA_LOADENS4_14ComposedLayoutINS4_7SwizzleILi1ELi4ELi3EEENS4_18smem_ptr_flag_bitsILi32EEENSU_INS5_IJNSA_ILi8EEES19_EEENS5_IJSB_S19_EEEEEEENS4_9Copy_AtomIJNS4_39AutoVectorizingCopyWithAssumedAlignmentILi128EEESJ_EEENS4_8identityES13_NS14_INS15_ILi3ELi4ELi3EEES18_NSU_INS5_IJS19_SH_EEENS5_IJSH_SB_EEEEEEEvS1I_EENS_8epilogue10collective6detail29Sm90TmaWarpSpecializedAdapterINS1Q_15DefaultEpilogueISJ_SL_SL_NS1P_6thread17LinearCombinationISJ_Li1EffLNS1U_9ScaleType4KindE0ELNS_15FloatRoundStyleE2ESJ_EENS1_15EpilogueDefaultEEEEEvvEEEEvNT_6ParamsE,@"STO_CUDA_ENTRY STV_DEFAULT"
_ZN7cutlass13device_kernelINS_4gemm6kernel13GemmUniversalIN4cute5tupleIJiiiiEEENS1_10collective13CollectiveMmaINS1_39MainloopSm90TmaGmmaRmemAWarpSpecializedILi9ENS5_IJNS4_1CILi1EEESB_SB_EEENS1_35KernelTmaWarpSpecializedCooperativeEEENS5_IJNSA_ILi128EEENSA_ILi64EEENSA_ILi32EEEEEENS_10tfloat32_tENS5_IJSB_llEEESJ_NS5_IJlSB_lEEENS4_8TiledMMAINS4_8MMA_AtomIJNS4_4SM904GMMA29MMA_64x64x8_F32TF32TF32_RS_TNILNSP_7ScaleInE1ELSR_1EEEEEENS4_6LayoutINS5_IJNSA_ILi2EEESB_SB_EEENS5_IJSB_NSA_ILi0EEESX_EEEEENS5_IJNS4_10UnderscoreES10_S10_EEEEENS4_13SM90_TMA_LOADENS4_14ComposedLayoutINS4_7SwizzleILi1ELi4ELi3EEENS4_18smem_ptr_flag_bitsILi32EEENSU_INS5_IJNSA_ILi8EEES19_EEENS5_IJSB_S19_EEEEEEENS4_9Copy_AtomIJNS4_39AutoVectorizingCopyWithAssumedAlignmentILi128EEESJ_EEENS4_8identityES13_NS14_INS15_ILi3ELi4ELi3EEES18_NSU_INS5_IJS19_SH_EEENS5_IJSH_SB_EEEEEEEvS1I_EENS_8epilogue10collective6detail29Sm90TmaWarpSpecializedAdapterINS1Q_15DefaultEpilogueISJ_SL_SL_NS1P_6thread17LinearCombinationISJ_Li1EffLNS1U_9ScaleType4KindE0ELNS_15FloatRoundStyleE2ESJ_EENS1_15EpilogueDefaultEEEEEvvEEEEvNT_6ParamsE:
[----:B------:R-:W0:Y:S01]  /*0000*/  LDC R1, c[0x0][0x28] ;  /* 0x00000a00ff017b82 */ /* 0x000e220000000800 */
[----:B------:R-:W1:Y:S01]  /*0010*/  S2R R18, SR_TID.X ;  /* 0x0000000000127919 */ /* 0x000e620000002100 */
[----:B------:R-:W-:Y:S01]  /*0020*/  ELECT P0, URZ, PT ;  /* 0x00000000003f782f */ /* 0x000fe20003800000 */
[----:B------:R-:W-:Y:S01]  /*0030*/  BSSY B0, `(.L_x_0) ;  /* 0x000000f000007945 */ /* 0x000fe20003800000 */
[--C-:B-1----:R-:W-:Y:S02]  /*0040*/  SHF.R.U32.HI R0, RZ, 0x5, R18.reuse ;  /* 0x00000005ff007819 */ /* 0x102fe40000011612 */
[----:B------:R-:W-:-:S03]  /*0050*/  SHF.R.U32.HI R56, RZ, 0x7, R18 ;  /* 0x00000007ff387819 */ /* 0x000fc60000011612 */
[----:B------:R-:W1:Y:S04]  /*0060*/  SHFL.IDX PT, R5, R0, RZ, 0x1f ;  /* 0x00001fff00057589 */ /* 0x000e6800000e0000 */
[----:B------:R2:W3:Y:S01]  /*0070*/  SHFL.IDX PT, R8, R56, RZ, 0x1f ;  /* 0x00001fff38087589 */ /* 0x0004e200000e0000 */
[----:B-1----:R-:W-:-:S13]  /*0080*/  ISETP.NE.OR P0, PT, R5, RZ, !P0 ;  /* 0x000000ff0500720c */ /* 0x002fda0004705670 */
[----:B0-23--:R-:W-:Y:S05]  /*0090*/  @P0 BRA `(.L_x_1) ;  /* 0x0000000000200947 */ /* 0x00dfea0003800000 */
[----:B------:R-:W-:Y:S02]  /*00a0*/  ULDC.64 UR4, c[0x0][0x198] ;  /* 0x0000660000047ab9 */ /* 0x000fe40000000a00 */
[----:B------:R-:W-:Y:S02]  /*00b0*/  UIADD3 UR6, UP0, UR4, 0xf0, URZ ;  /* 0x000000f004067890 */ /* 0x000fe4000ff1e03f */
[----:B------:R-:W-:Y:S02]  /*00c0*/  UIADD3 UR4, UP1, UR4, 0x1f0, URZ ;  /* 0x000001f004047890 */ /* 0x000fe4000ff3e03f */
[----:B------:R-:W-:Y:S02]  /*00d0*/  UIADD3.X UR7, URZ, UR5, URZ, UP0, !UPT ;  /* 0x000000053f077290 */ /* 0x000fe400087fe43f */
[----:B------:R-:W-:-:S07]  /*00e0*/  UIADD3.X UR5, URZ, UR5, URZ, UP1, !UPT ;  /* 0x000000053f057290 */ /* 0x000fce0008ffe43f */
[----:B------:R0:W-:Y:S02]  /*00f0*/  UTMACCTL.PF [UR6] ;  /* 0x00000000060079b9 */ /* 0x0001e40008040000 */
[----:B------:R0:W-:Y:S02]  /*0100*/  UTMACCTL.PF [UR4] ;  /* 0x00000000040079b9 */ /* 0x0001e40008040000 */
[----:B0-----:R-:W-:Y:S01]  /*0110*/  NOP ;  /* 0x0000000000007918 */ /* 0x001fe20000000000 */
.L_x_1:
[----:B------:R-:W-:Y:S05]  /*0120*/  BSYNC B0 ;  /* 0x0000000000007941 */ /* 0x000fea0003800000 */
.L_x_0:
[----:B------:R-:W0:Y:S02]  /*0130*/  SHFL.IDX PT, R2, R0, RZ, 0x1f ;  /* 0x00001fff00027589 */ /* 0x000e2400000e0000 */
[----:B0-----:R-:W-:-:S13]  /*0140*/  ISETP.NE.AND P0, PT, R2, RZ, PT ;  /* 0x000000ff0200720c */ /* 0x001fda0003f05270 */
[----:B------:R-:W-:Y:S05]  /*0150*/  @P0 BRA `(.L_x_2) ;  /* 0x00000000008c0947 */ /* 0x000fea0003800000 */
[----:B------:R-:W-:Y:S01]  /*0160*/  ELECT P0, URZ, PT ;  /* 0x00000000003f782f */ /* 0x000fe20003800000 */
[----:B------:R-:W-:-:S12]  /*0170*/  BSSY B0, `(.L_x_2) ;  /* 0x0000021000007945 */ /* 0x000fd80003800000 */
[----:B------:R-:W-:Y:S05]  /*0180*/  @!P0 BRA `(.L_x_3) ;  /* 0x00000000007c8947 */ /* 0x000fea0003800000 */
[----:B------:R-:W0:Y:S01]  /*0190*/  S2UR UR8, SR_CgaCtaId ;  /* 0x00000000000879c3 */ /* 0x000e220000008800 */
[----:B------:R-:W-:Y:S01]  /*01a0*/  UMOV UR4, 0x400 ;  /* 0x0000040000047882 */ /* 0x000fe20000000000 */
[----:B------:R-:W-:Y:S01]  /*01b0*/  UMOV UR5, 0x1 ;  /* 0x0000000100057882 */ /* 0x000fe20000000000 */
[----:B------:R-:W-:Y:S02]  /*01c0*/  UMOV UR6, 0x100 ;  /* 0x0000010000067882 */ /* 0x000fe40000000000 */
[----:B------:R-:W-:-:S04]  /*01d0*/  UIADD3 UR6, -UR6, 0x100000, URZ ;  /* 0x0010000006067890 */ /* 0x000fc8000fffe13f */
[----:B------:R-:W-:Y:S02]  /*01e0*/  USHF.L.U32 UR7, UR6, 0xb, URZ ;  /* 0x0000000b06077899 */ /* 0x000fe4000800063f */
[----:B------:R-:W-:Y:S02]  /*01f0*/  USHF.L.U32 UR6, UR6, 0x1, URZ ;  /* 0x0000000106067899 */ /* 0x000fe4000800063f */
[----:B0-----:R-:W-:Y:S02]  /*0200*/  ULEA UR8, UR8, UR4, 0x18 ;  /* 0x0000000408087291 */ /* 0x001fe4000f8ec03f */
[----:B------:R-:W-:-:S04]  /*0210*/  UIADD3 UR4, -UR5, 0x100000, URZ ;  /* 0x0010000005047890 */ /* 0x000fc8000fffe13f */
[----:B------:R-:W-:Y:S02]  /*0220*/  USHF.L.U32 UR5, UR4, 0xb, URZ ;  /* 0x0000000b04057899 */ /* 0x000fe4000800063f */
[----:B------:R-:W-:Y:S01]  /*0230*/  USHF.L.U32 UR4, UR4, 0x1, URZ ;  /* 0x0000000104047899 */ /* 0x000fe2000800063f */
[----:B------:R-:W0:Y:S11]  /*0240*/  FENCE.VIEW.ASYNC.S ;  /* 0x00000000000073c6 */ /* 0x000e360000000000 */
[----:B0-----:R0:W1:Y:S01]  /*0250*/  SYNCS.EXCH.64 URZ, [UR8], UR4 ;  /* 0x00000004083f75b2 */ /* 0x0010620008000100 */
[----:B------:R0:W2:Y:S01]  /*0260*/  SYNCS.EXCH.64 URZ, [UR8+0x48], UR6 ;  /* 0x00004806083f75b2 */ /* 0x0000a20008000100 */
[----:B------:R0:W3:Y:S01]  /*0270*/  SYNCS.EXCH.64 URZ, [UR8+0x8], UR4 ;  /* 0x00000804083f75b2 */ /* 0x0000e20008000100 */
[----:B------:R0:W4:Y:S01]  /*0280*/  SYNCS.EXCH.64 URZ, [UR8+0x50], UR6 ;  /* 0x00005006083f75b2 */ /* 0x0001220008000100 */
[----:B------:R0:W0:Y:S01]  /*0290*/  SYNCS.EXCH.64 URZ, [UR8+0x10], UR4 ;  /* 0x00001004083f75b2 */ /* 0x0000220008000100 */
        /* <DEDUP_REMOVED lines=13> */
[----:B------:R-:W-:Y:S01]  /*0370*/  NOP ;  /* 0x0000000000007918 */ /* 0x000fe20000000000 */
.L_x_3:
[----:B0-----:R-:W-:Y:S05]  /*0380*/  BSYNC B0 ;  /* 0x0000000000007941 */ /* 0x001fea0003800000 */
.L_x_2:
[----:B------:R-:W0:Y:S01]  /*0390*/  SHFL.IDX PT, R0, R0, RZ, 0x1f ;  /* 0x00001fff00007589 */ /* 0x000e2200000e0000 */
[----:B------:R-:W-:Y:S01]  /*03a0*/  ELECT P0, URZ, PT ;  /* 0x00000000003f782f */ /* 0x000fe20003800000 */
[----:B------:R-:W5:Y:S01]  /*03b0*/  LDC R2, c[0x0][0x65c] ;  /* 0x00019700ff027b82 */ /* 0x000f620000000800 */
[----:B------:R-:W-:Y:S01]  /*03c0*/  SHF.R.S32.HI R6, RZ, 0x1f, R5 ;  /* 0x0000001fff067819 */ /* 0x000fe20000011405 */
[----:B------:R-:W1:Y:S01]  /*03d0*/  S2R R3, SR_CTAID.Y ;  /* 0x0000000000037919 */ /* 0x000e620000002600 */
[----:B------:R-:W-:Y:S01]  /*03e0*/  UMOV UR4, 0x20 ;  /* 0x0000002000047882 */ /* 0x000fe20000000000 */
[----:B------:R-:W-:Y:S01]  /*03f0*/  ISETP.NE.AND P2, PT, R8, RZ, PT ;  /* 0x000000ff0800720c */ /* 0x000fe20003f45270 */
[----:B------:R-:W-:Y:S01]  /*0400*/  NOP ;  /* 0x0000000000007918 */ /* 0x000fe20000000000 */
[----:B------:R-:W2:Y:S01]  /*0410*/  S2R R4, SR_CTAID.X ;  /* 0x0000000000047919 */ /* 0x000ea20000002500 */
[----:B------:R-:W-:Y:S01]  /*0420*/  LEA.HI R6, R6, R5, RZ, 0x2 ;  /* 0x0000000506067211 */ /* 0x000fe200078f10ff */
[----:B------:R-:W-:Y:S01]  /*0430*/  NOP ;  /* 0x0000000000007918 */ /* 0x000fe20000000000 */
[----:B0-----:R-:W-:-:S02]  /*0440*/  ISETP.NE.OR P0, PT, R0, RZ, !P0 ;  /* 0x000000ff0000720c */ /* 0x001fc40004705670 */
[----:B-----5:R-:W-:-:S04]  /*0450*/  ISETP.NE.AND P3, PT, R2, 0x1, PT ;  /* 0x000000010200780c */ /* 0x020fc80003f65270 */
[----:B------:R-:W-:Y:S02]  /*0460*/  P2R R0, PR, RZ, 0x8 ;  /* 0x00000008ff007803 */ /* 0x000fe40000000000 */
[----:B------:R-:W-:-:S05]  /*0470*/  LOP3.LUT R0, R6, 0xfffffffc, RZ, 0xc0, !PT ;  /* 0xfffffffc06007812 */ /* 0x000fca00078ec0ff */
[----:B------:R-:W-:Y:S01]  /*0480*/  VOTEU.ALL UP0, P0 ;  /* 0x00000000003f7886 */ /* 0x000fe20000000000 */
[----:B------:R-:W-:Y:S01]  /*0490*/  IMAD.IADD R0, R5, 0x1, -R0 ;  /* 0x0000000105007824 */ /* 0x000fe200078e0a00 */
[----:B------:R-:W2:Y:S01]  /*04a0*/  @P3 LDC R17, c[0x0][0x10] ;  /* 0x00000400ff113b82 */ /* 0x000ea20000000800 */
[----:B------:R-:W-:Y:S01]  /*04b0*/  VOTEU.ALL UP1, P0 ;  /* 0x00000000003f7886 */ /* 0x000fe20000020000 */
[----:B-1----:R-:W-:Y:S01]  /*04c0*/  @P3 IMAD.MOV.U32 R6, RZ, RZ, R3 ;  /* 0x000000ffff063224 */ /* 0x002fe200078e0003 */
[----:B------:R-:W-:Y:S01]  /*04d0*/  @!UP0 UMOV UR6, 0x400 ;  /* 0x0000040000068882 */ /* 0x000fe20000000000 */
[----:B------:R-:W-:-:S04]  /*04e0*/  @!UP0 UIADD3 UR4, -UR4, 0x100000, URZ ;  /* 0x0010000004048890 */ /* 0x000fc8000fffe13f */
[----:B------:R-:W-:Y:S02]  /*04f0*/  @!UP0 USHF.L.U32 UR5, UR4, 0xb, URZ ;  /* 0x0000000b04058899 */ /* 0x000fe4000800063f */
[----:B------:R-:W-:Y:S01]  /*0500*/  @!UP0 USHF.L.U32 UR4, UR4, 0x1, URZ ;  /* 0x0000000104048899 */ /* 0x000fe2000800063f */
[----:B------:R-:W-:Y:S02]  /*0510*/  @P3 IMAD.MOV.U32 R7, RZ, RZ, RZ ;  /* 0x000000ffff073224 */ /* 0x000fe400078e00ff */
[----:B------:R-:W-:Y:S01]  /*0520*/  IMAD.MOV.U32 R5, RZ, RZ, RZ ;  /* 0x000000ffff057224 */ /* 0x000fe200078e00ff */
[----:B------:R-:W0:Y:S01]  /*0530*/  @!UP0 S2UR UR7, SR_CgaCtaId ;  /* 0x00000000000789c3 */ /* 0x000e220000008800 */
[----:B------:R-:W-:-:S07]  /*0540*/  @P3 IMAD.MOV.U32 R11, RZ, RZ, RZ ;  /* 0x000000ffff0b3224 */ /* 0x000fce00078e00ff */
[----:B------:R-:W1:Y:S01]  /*0550*/  @!P3 LDC R9, c[0x0][0xc] ;  /* 0x00000300ff09bb82 */ /* 0x000e620000000800 */
[----:B--2---:R-:W-:-:S04]  /*0560*/  @P3 IMAD.WIDE.U32 R16, R4, R17, R6 ;  /* 0x0000001104103225 */ /* 0x004fc800078e0006 */
[----:B------:R-:W-:Y:S01]  /*0570*/  @P3 IMAD.IADD R17, R17, 0x1, R11 ;  /* 0x0000000111113824 */ /* 0x000fe200078e020b */
[----:B0-----:R-:W-:Y:S01]  /*0580*/  @!UP0 ULEA UR6, UR7, UR6, 0x18 ;  /* 0x0000000607068291 */ /* 0x001fe2000f8ec03f */
[----:B------:R-:W-:Y:S01]  /*0590*/  VOTEU.ALL UP0, P0 ;  /* 0x00000000003f7886 */ /* 0x000fe20000000000 */
[----:B------:R-:W-:-:S04]  /*05a0*/  ISETP.NE.AND P0, PT, R0, 0x3, PT ;  /* 0x000000030000780c */ /* 0x000fc80003f05270 */
[----:B------:R-:W-:Y:S01]  /*05b0*/  ISETP.EQ.OR P0, PT, R0, RZ, !P0 ;  /* 0x000000ff0000720c */ /* 0x000fe20004702670 */
[----:B-1----:R-:W-:-:S03]  /*05c0*/  @!P3 IMAD.WIDE.U32 R6, R9, R3, R4 ;  /* 0x000000030906b225 */ /* 0x002fc600078e0004 */
[C---:B------:R-:W-:Y:S01]  /*05d0*/  ISETP.EQ.AND P0, PT, R8.reuse, RZ, P0 ;  /* 0x000000ff0800720c */ /* 0x040fe20000702270 */
[----:B------:R-:W-:Y:S01]  /*05e0*/  VIADD R8, R8, 0xffffffff ;  /* 0xffffffff08087836 */ /* 0x000fe20000000000 */
[----:B------:R-:W0:Y:S02]  /*05f0*/  FENCE.VIEW.ASYNC.S ;  /* 0x00000000000073c6 */ /* 0x000e240000000000 */
[----:B0-----:R0:W3:Y:S01]  /*0600*/  @!UP0 SYNCS.EXCH.64 URZ, [UR6+0xa0], UR4 ;  /* 0x0000a004063f85b2 */ /* 0x0010e20008000100 */
[----:B------:R-:W-:Y:S01]  /*0610*/  @!P3 IMAD.MOV.U32 R16, RZ, RZ, R6 ;  /* 0x000000ffff10b224 */ /* 0x000fe200078e0006 */
[----:B------:R-:W-:Y:S01]  /*0620*/  SEL R19, RZ, 0x1, !P0 ;  /* 0x00000001ff137807 */ /* 0x000fe20004000000 */
[----:B------:R-:W-:Y:S01]  /*0630*/  @!P3 IMAD.MOV.U32 R17, RZ, RZ, R7 ;  /* 0x000000ffff11b224 */ /* 0x000fe200078e0007 */
[----:B------:R-:W-:-:S04]  /*0640*/  ISETP.GE.U32.AND P1, PT, R8, 0x2, PT ;  /* 0x000000020800780c */ /* 0x000fc80003f26070 */
[----:B------:R-:W-:Y:S01]  /*0650*/  SEL R19, R19, 0x2, P1 ;  /* 0x0000000213137807 */ /* 0x000fe20000800000 */
[----:B------:R0:W3:Y:S01]  /*0660*/  @!UP1 SYNCS.EXCH.64 URZ, [UR6+0xa8], UR4 ;  /* 0x0000a804063f95b2 */ /* 0x0000e20008000100 */
[----:B------:R-:W-:Y:S01]  /*0670*/  NOP ;  /* 0x0000000000007918 */ /* 0x000fe20000000000 */
[----:B---34-:R-:W-:Y:S06]  /*0680*/  BAR.SYNC.DEFER_BLOCKING 0x0 ;  /* 0x0000000000007b1d */ /* 0x018fec0000010000 */
[----:B------:R-:W-:Y:S05]  /*0690*/  @!P2 BRA `(.L_x_4) ;  /* 0x0000004800a0a947 */ /* 0x000fea0003800000 */
[----:B------:R-:W-:-:S13]  /*06a0*/  ISETP.GT.U32.AND P0, PT, R8, 0x1, PT ;  /* 0x000000010800780c */ /* 0x000fda0003f04070 */
[----:B0-----:R-:W-:Y:S05]  /*06b0*/  @P0 EXIT ;  /* 0x000000000000094d */ /* 0x001fea0003800000 */
[----:B------:R-:W-:Y:S01]  /*06c0*/  ULDC.64 UR4, c[0x0][0x650] ;  /* 0x0001940000047ab9 */ /* 0x000fe20000000a00 */
[----:B------:R-:W-:Y:S01]  /*06d0*/  PRMT R0, RZ, 0x7610, R0 ;  /* 0x00007610ff007816 */ /* 0x000fe20000000000 */
[----:B------:R-:W-:Y:S01]  /*06e0*/  IMAD.MOV.U32 R60, RZ, RZ, -0x1 ;  /* 0xffffffffff3c7424 */ /* 0x000fe200078e00ff */
[----:B------:R-:W-:Y:S01]  /*06f0*/  ISETP.GE.U32.AND P0, PT, R16, UR4, PT ;  /* 0x0000000410007c0c */ /* 0x000fe2000bf06070 */
[----:B------:R-:W-:Y:S02]  /*0700*/  IMAD.MOV.U32 R61, RZ, RZ, -0x1 ;  /* 0xffffffffff3d7424 */ /* 0x000fe400078e00ff */
[----:B------:R-:W-:Y:S01]  /*0710*/  IMAD.MOV.U32 R59, RZ, RZ, -0x1 ;  /* 0xffffffffff3b7424 */ /* 0x000fe200078e00ff */
[----:B------:R-:W-:-:S13]  /*0720*/  ISETP.GE.U32.AND.EX P0, PT, R17, UR5, PT, P0 ;  /* 0x0000000511007c0c */ /* 0x000fda000bf06100 */
[----:B------:R-:W-:Y:S05]  /*0730*/  @P0 BRA `(.L_x_5) ;  /* 0x0000000400540947 */ /* 0x000fea0003800000 */
[----:B------:R-:W0:Y:S01]  /*0740*/  LDC.64 R14, c[0x0][0x628] ;  /* 0x00018a00ff0e7b82 */ /* 0x000e220000000a00 */
[----:B------:R-:W-:Y:S02]  /*0750*/  IMAD.MOV.U32 R6, RZ, RZ, R16 ;  /* 0x000000ffff067224 */ /* 0x000fe400078e0010 */
[----:B------:R-:W-:-:S05]  /*0760*/  IMAD.MOV.U32 R7, RZ, RZ, R17 ;  /* 0x000000ffff077224 */ /* 0x000fca00078e0011 */
[----:B------:R-:W1:Y:S08]  /*0770*/  LDC R0, c[0x0][0x630] ;  /* 0x00018c00ff007b82 */ /* 0x000e700000000800 */
[----:B------:R-:W2:Y:S01]  /*0780*/  LDC.64 R20, c[0x0][0x620] ;  /* 0x00018800ff147b82 */ /* 0x000ea20000000a00 */
[----:B0-----:R-:W-:-:S04]  /*0790*/  ISETP.NE.U32.AND P0, PT, R14, RZ, PT ;  /* 0x000000ff0e00720c */ /* 0x001fc80003f05070 */
[----:B------:R-:W-:-:S13]  /*07a0*/  ISETP.NE.AND.EX P0, PT, R15, RZ, PT, P0 ;  /* 0x000000ff0f00720c */ /* 0x000fda0003f05300 */
[----:B-12---:R-:W-:Y:S05]  /*07b0*/  @!P0 BRA `(.L_x_6) ;  /* 0x0000000000288947 */ /* 0x006fea0003800000 */
[----:B------:R-:W0:Y:S02]  /*07c0*/  LDC R11, c[0x0][0x634] ;  /* 0x00018d00ff0b7b82 */ /* 0x000e240000000800 */
[----:B0-----:R-:W-:-:S05]  /*07d0*/  IADD3 R11, P0, R16, R11, RZ ;  /* 0x0000000b100b7210 */ /* 0x001fca0007f1e0ff */
[----:B------:R-:W-:-:S04]  /*07e0*/  IMAD.X R13, RZ, RZ, R17, P0 ;  /* 0x000000ffff0d7224 */ /* 0x000fc800000e0611 */
[----:B------:R-:W-:-:S04]  /*07f0*/  IMAD.WIDE.U32 R6, R13, R14, RZ ;  /* 0x0000000e0d067225 */ /* 0x000fc800078e00ff */
[----:B------:R-:W-:-:S04]  /*0800*/  IMAD.WIDE.U32 R8, P0, R11, R15, R6 ;  /* 0x0000000f0b087225 */ /* 0x000fc80007800006 */
[----:B------:R-:W-:-:S04]  /*0810*/  IMAD.WIDE.U32 R6, R11, R14, RZ ;  /* 0x0000000e0b067225 */ /* 0x000fc800078e00ff */
[----:B------:R-:W-:Y:S01]  /*0820*/  IMAD.X R11, RZ, RZ, RZ, P0 ;  /* 0x000000ffff0b7224 */ /* 0x000fe200000e06ff */
[----:B------:R-:W-:Y:S01]  /*0830*/  IADD3 RZ, P0, R7, R8, RZ ;  /* 0x0000000807ff7210 */ /* 0x000fe20007f1e0ff */
[----:B------:R-:W-:-:S04]  /*0840*/  IMAD.MOV.U32 R10, RZ, RZ, R9 ;  /* 0x000000ffff0a7224 */ /* 0x000fc800078e0009 */
[----:B------:R-:W-:-:S08]  /*0850*/  IMAD.WIDE.U32.X R6, R13, R15, R10, P0 ;  /* 0x0000000f0d067225 */ /* 0x000fd000000e040a */
.L_x_6:
[-CC-:B------:R-:W-:Y:S01]  /*0860*/  SHF.R.U64 R59, R6, R0.reuse, R7.reuse ;  /* 0x00000000063b7219 */ /* 0x180fe20000001207 */
[----:B------:R-:W0:Y:S01]  /*0870*/  LDC R10, c[0x0][0x618] ;  /* 0x00018600ff0a7b82 */ /* 0x000e220000000800 */
[----:B------:R-:W-:Y:S01]  /*0880*/  SHF.R.U32.HI R5, RZ, R0, R7 ;  /* 0x00000000ff057219 */ /* 0x000fe20000011607 */
[----:B------:R-:W-:Y:S01]  /*0890*/  ULDC UR4, c[0x0][0x150] ;  /* 0x0000540000047ab9 */ /* 0x000fe20000000800 */
[----:B------:R-:W-:Y:S02]  /*08a0*/  IADD3 R9, P0, RZ, -R59, RZ ;  /* 0x8000003bff097210 */ /* 0x000fe40007f1e0ff */
[----:B------:R-:W-:-:S03]  /*08b0*/  I2FP.F32.U32 R0, R4 ;  /* 0x0000000400007245 */ /* 0x000fc60000201000 */
[----:B------:R-:W1:Y:S01]  /*08c0*/  LDC.64 R26, c[0x0][0x640] ;  /* 0x00019000ff1a7b82 */ /* 0x000e620000000a00 */
[----:B------:R-:W-:Y:S02]  /*08d0*/  IMAD.X R11, RZ, RZ, ~R5, P0 ;  /* 0x000000ffff0b7224 */ /* 0x000fe400000e0e05 */
[----:B------:R-:W-:Y:S01]  /*08e0*/  FMUL R0, R0, UR4 ;  /* 0x0000000400007c20 */ /* 0x000fe20008400000 */
[----:B------:R-:W-:Y:S01]  /*08f0*/  IMAD.WIDE.U32 R6, R9, R20, R16 ;  /* 0x0000001409067225 */ /* 0x000fe200078e0010 */
[----:B------:R-:W-:-:S03]  /*0900*/  ULDC UR4, c[0x0][0x154] ;  /* 0x0000550000047ab9 */ /* 0x000fc60000000800 */
[----:B------:R-:W-:Y:S01]  /*0910*/  IMAD R8, R11, R20, RZ ;  /* 0x000000140b087224 */ /* 0x000fe200078e02ff */
[----:B------:R-:W2:Y:S01]  /*0920*/  LDC R5, c[0x0][0x144] ;  /* 0x00005100ff057b82 */ /* 0x000ea20000000800 */
[----:B------:R-:W3:Y:S02]  /*0930*/  F2I.U32.TRUNC.NTZ R0, R0 ;  /* 0x0000000000007305 */ /* 0x000ee4000020f000 */
[----:B------:R-:W-:-:S04]  /*0940*/  IMAD R9, R9, R21, R8 ;  /* 0x0000001509097224 */ /* 0x000fc800078e0208 */
[----:B------:R-:W-:Y:S01]  /*0950*/  IMAD.IADD R7, R7, 0x1, R9 ;  /* 0x0000000107077824 */ /* 0x000fe200078e0209 */
[----:B------:R-:W4:Y:S01]  /*0960*/  LDC R12, c[0x0][0x608] ;  /* 0x00018200ff0c7b82 */ /* 0x000f220000000800 */
[----:B------:R-:W-:-:S03]  /*0970*/  IMAD.MOV.U32 R9, RZ, RZ, -0x1 ;  /* 0xffffffffff097424 */ /* 0x000fc600078e00ff */
[-CC-:B0-----:R-:W-:Y:S02]  /*0980*/  SHF.R.U64 R20, R6, R10.reuse, R7.reuse ;  /* 0x0000000a06147219 */ /* 0x181fe40000001207 */
[----:B------:R-:W-:Y:S02]  /*0990*/  I2FP.F32.U32 R6, R3 ;  /* 0x0000000300067245 */ /* 0x000fe40000201000 */
[----:B------:R-:W0:Y:S01]  /*09a0*/  LDC R24, c[0x0][0x658] ;  /* 0x00019600ff187b82 */ /* 0x000e220000000800 */
[----:B-1----:R-:W-:Y:S01]  /*09b0*/  ISETP.NE.U32.AND P0, PT, R26, RZ, PT ;  /* 0x000000ff1a00720c */ /* 0x002fe20003f05070 */
[----:B---3--:R-:W-:Y:S01]  /*09c0*/  IMAD.MOV R8, RZ, RZ, -R0 ;  /* 0x000000ffff087224 */ /* 0x008fe200078e0a00 */
[----:B------:R-:W-:Y:S01]  /*09d0*/  SHF.R.U32.HI R7, RZ, R10, R7 ;  /* 0x0000000aff077219 */ /* 0x000fe20000011607 */
[----:B------:R-:W-:Y:S01]  /*09e0*/  FMUL R6, R6, UR4 ;  /* 0x0000000406067c20 */ /* 0x000fe20008400000 */
[----:B------:R-:W-:-:S03]  /*09f0*/  ISETP.NE.AND.EX P0, PT, R27, RZ, PT, P0 ;  /* 0x000000ff1b00720c */ /* 0x000fc60003f05300 */
[----:B------:R-:W1:Y:S01]  /*0a00*/  LDC R14, c[0x0][0x148] ;  /* 0x00005200ff0e7b82 */ /* 0x000e620000000800 */
[----:B--2---:R-:W-:-:S07]  /*0a10*/  IMAD R0, R5, R8, R4 ;  /* 0x0000000805007224 */ /* 0x004fce00078e0204 */
[----:B------:R-:W2:Y:S01]  /*0a20*/  LDC R22, c[0x0][0x600] ;  /* 0x00018000ff167b82 */ /* 0x000ea20000000800 */
[-CC-:B----4-:R-:W-:Y:S02]  /*0a30*/  SHF.R.U64 R28, R20, R12.reuse, R7.reuse ;  /* 0x0000000c141c7219 */ /* 0x190fe40000001207 */
[----:B------:R-:W-:Y:S01]  /*0a40*/  SHF.R.U32.HI R5, RZ, R12, R7 ;  /* 0x0000000cff057219 */ /* 0x000fe20000011607 */
[----:B------:R-:W-:Y:S01]  /*0a50*/  IMAD.MOV.U32 R7, RZ, RZ, 0x1 ;  /* 0x00000001ff077424 */ /* 0x000fe200078e00ff */
[----:B------:R3:W4:Y:S03]  /*0a60*/  F2I.U32.TRUNC.NTZ R12, R6 ;  /* 0x00000006000c7305 */ /* 0x000726000020f000 */
[----:B------:R-:W1:Y:S01]  /*0a70*/  LDC R15, c[0x0][0x648] ;  /* 0x00019200ff0f7b82 */ /* 0x000e620000000800 */
[-C--:B0-----:R-:W-:Y:S02]  /*0a80*/  SHF.L.U32 R4, R9, R24.reuse, RZ ;  /* 0x0000001809047219 */ /* 0x081fe400000006ff */
[----:B------:R-:W-:-:S02]  /*0a90*/  SHF.R.U64 R30, R28, R24, R5 ;  /* 0x000000181c1e7219 */ /* 0x000fc40000001205 */
[----:B------:R-:W-:Y:S02]  /*0aa0*/  LOP3.LUT R11, RZ, R4, RZ, 0x33, !PT ;  /* 0x00000004ff0b7212 */ /* 0x000fe400078e33ff */
[-C--:B------:R-:W-:Y:S01]  /*0ab0*/  SHF.R.U32.HI R5, RZ, R24.reuse, R5 ;  /* 0x00000018ff057219 */ /* 0x080fe20000011605 */
[----:B------:R-:W0:Y:S01]  /*0ac0*/  LDC R21, c[0x0][0x638] ;  /* 0x00018e00ff157b82 */ /* 0x000e220000000800 */
[----:B------:R-:W-:Y:S01]  /*0ad0*/  SHF.L.U32 R10, R7, R24, RZ ;  /* 0x00000018070a7219 */ /* 0x000fe200000006ff */
[----:B------:R-:W-:-:S06]  /*0ae0*/  IMAD.MOV.U32 R4, RZ, RZ, R30 ;  /* 0x000000ffff047224 */ /* 0x000fcc00078e001e */
[----:B------:R-:W0:Y:S01]  /*0af0*/  LDC R60, c[0x0][0x610] ;  /* 0x00018400ff3c7b82 */ /* 0x000e220000000800 */
[----:B---34-:R-:W-:Y:S05]  /*0b00*/  @!P0 BRA `(.L_x_7) ;  /* 0x0000000000288947 */ /* 0x018fea0003800000 */
[----:B------:R-:W3:Y:S02]  /*0b10*/  LDC R9, c[0x0][0x64c] ;  /* 0x00019300ff097b82 */ /* 0x000ee40000000800 */
[----:B---3--:R-:W-:-:S05]  /*0b20*/  IADD3 R9, P0, R30, R9, RZ ;  /* 0x000000091e097210 */ /* 0x008fca0007f1e0ff */
        /* <DEDUP_REMOVED lines=8> */
.L_x_7:
[----:B-1----:R-:W-:Y:S01]  /*0bb0*/  SHF.R.U64 R4, R4, R15, R5 ;  /* 0x0000000f04047219 */ /* 0x002fe20000001205 */
[----:B--2---:R-:W-:Y:S01]  /*0bc0*/  VIADD R5, R22, 0xffffffff ;  /* 0xffffffff16057836 */ /* 0x004fe20000000000 */
[----:B------:R-:W-:Y:S01]  /*0bd0*/  LOP3.LUT R11, R28, R11, RZ, 0xc0, !PT ;  /* 0x0000000b1c0b7212 */ /* 0x000fe200078ec0ff */
[----:B------:R-:W-:Y:S02]  /*0be0*/  IMAD.MOV R12, RZ, RZ, -R12 ;  /* 0x000000ffff0c7224 */ /* 0x000fe400078e0a0c */
[----:B------:R-:W-:Y:S01]  /*0bf0*/  IMAD.MOV R6, RZ, RZ, -R4 ;  /* 0x000000ffff067224 */ /* 0x000fe200078e0a04 */
[----:B------:R-:W-:Y:S01]  /*0c00*/  LOP3.LUT R5, R20, R5, RZ, 0xc0, !PT ;  /* 0x0000000514057212 */ /* 0x000fe200078ec0ff */
[----:B------:R-:W-:Y:S02]  /*0c10*/  @P3 IMAD R0, R14, R12, R3 ;  /* 0x0000000c0e003224 */ /* 0x000fe400078e0203 */
[----:B------:R-:W-:Y:S02]  /*0c20*/  IMAD R11, R10, R4, R11 ;  /* 0x000000040a0b7224 */ /* 0x000fe400078e020b */
[----:B0-----:R-:W-:-:S02]  /*0c30*/  IMAD R3, R6, R21, R30 ;  /* 0x0000001506037224 */ /* 0x001fc400078e021e */
[----:B------:R-:W-:Y:S02]  /*0c40*/  IMAD R60, R11, R60, R0 ;  /* 0x0000003c0b3c7224 */ /* 0x000fe400078e0200 */
[----:B------:R-:W-:Y:S02]  /*0c50*/  IMAD R3, R3, R22, R5 ;  /* 0x0000001603037224 */ /* 0x000fe400078e0205 */
[----:B------:R-:W-:-:S03]  /*0c60*/  IMAD.MOV.U32 R0, RZ, RZ, 0x1 ;  /* 0x00000001ff007424 */ /* 0x000fc600078e00ff */
[----:B------:R-:W-:Y:S02]  /*0c70*/  SEL R61, R3, R60, !P3 ;  /* 0x0000003c033d7207 */ /* 0x000fe40005800000 */
[----:B------:R-:W-:-:S07]  /*0c80*/  SEL R60, R60, R3, !P3 ;  /* 0x000000033c3c7207 */ /* 0x000fce0005800000 */
.L_x_5:
[----:B------:R-:W-:-:S08]  /*0c90*/  NOP ;  /* 0x0000000000007918 */ /* 0x000fd00000000000 */
[----:B------:R-:W0:Y:S02]  /*0ca0*/  USETMAXREG.TRY_ALLOC.CTAPOOL UP0, 0xe8 ;  /* 0x000000e8000079c8 */ /* 0x000e240008000600 */
[----:B0-----:R-:W-:-:S13]  /*0cb0*/  PLOP3.LUT P0, PT, PT, PT, UP0, 0x80, 0x0 ;  /* 0x000000000000781c */ /* 0x001fda0003f0f008 */
[----:B------:R-:W-:Y:S05]  /*0cc0*/  @!P0 BRA `(.L_x_5) ;  /* 0xfffffffc00f08947 */ /* 0x000fea000383ffff */
[----:B------:R-:W-:Y:S01]  /*0cd0*/  ULDC.64 UR4, c[0x0][0x598] ;  /* 0x0001660000047ab9 */ /* 0x000fe20000000a00 */
[----:B------:R-:W-:Y:S01]  /*0ce0*/  ULDC.64 UR36, c[0x0][0x208] ;  /* 0x0000820000247ab9 */ /* 0x000fe20000000a00 */
[----:B------:R-:W-:-:S04]  /*0cf0*/  ISETP.NE.U32.AND P0, PT, RZ, UR4, PT ;  /* 0x00000004ff007c0c */ /* 0x000fc8000bf05070 */
[----:B------:R-:W-:-:S13]  /*0d00*/  ISETP.NE.AND.EX P0, PT, RZ, UR5, PT, P0 ;  /* 0x00000005ff007c0c */ /* 0x000fda000bf05300 */
[----:B------:R-:W-:Y:S05]  /*0d10*/  @!P0 BRA `(.L_x_8) ;  /* 0x00000000001c8947 */ /* 0x000fea0003800000 */
[----:B------:R-:W0:Y:S02]  /*0d20*/  LDC.64 R4, c[0x0][0x598] ;  /* 0x00016600ff047b82 */ /* 0x000e240000000a00 */
[----:B0-----:R-:W2:Y:S02]  /*0d30*/  LDG.E.64 R4, desc[UR36][R4.64] ;  /* 0x0000002404047981 */ /* 0x001ea4000c1e1b00 */
[----:B--2---:R-:W-:-:S04]  /*0d40*/  ISETP.NE.U32.AND P0, PT, R4, RZ, PT ;  /* 0x000000ff0400720c */ /* 0x004fc80003f05070 */
[----:B------:R-:W-:-:S13]  /*0d50*/  ISETP.NE.AND.EX P0, PT, R5, RZ, PT, P0 ;  /* 0x000000ff0500720c */ /* 0x000fda0003f05300 */
[----:B------:R-:W-:Y:S05]  /*0d60*/  @!P0 BRA `(.L_x_8) ;  /* 0x0000000000088947 */ /* 0x000fea0003800000 */
[----:B------:R0:W5:Y:S01]  /*0d70*/  LD.E R57, desc[UR36][R4.64] ;  /* 0x0000002404397980 */ /* 0x000162000c101900 */
[----:B------:R-:W-:Y:S05]  /*0d80*/  BRA `(.L_x_9) ;  /* 0x0000000000247947 */ /* 0x000fea0003800000 */
.L_x_8:
[----:B------:R-:W-:Y:S02]  /*0d90*/  ULDC.64 UR4, c[0x0][0x588] ;  /* 0x0001620000047ab9 */ /* 0x000fe40000000a00 */
[----:B------:R-:W-:-:S04]  /*0da0*/  ISETP.NE.U32.AND P0, PT, RZ, UR4, PT ;  /* 0x00000004ff007c0c */ /* 0x000fc8000bf05070 */
[----:B------:R-:W-:-:S13]  /*0db0*/  ISETP.NE.AND.EX P0, PT, RZ, UR5, PT, P0 ;  /* 0x00000005ff007c0c */ /* 0x000fda000bf05300 */
[----:B------:R-:W-:Y:S05]  /*0dc0*/  @!P0 BRA `(.L_x_10) ;  /* 0x00000000000c8947 */ /* 0x000fea0003800000 */
[----:B------:R-:W0:Y:S02]  /*0dd0*/  LDC.64 R4, c[0x0][0x588] ;  /* 0x00016200ff047b82 */ /* 0x000e240000000a00 */
[----:B0-----:R1:W5:Y:S01]  /*0de0*/  LDG.E R57, desc[UR36][R4.64] ;  /* 0x0000002404397981 */ /* 0x001362000c1e1900 */
[----:B------:R-:W-:Y:S05]  /*0df0*/  BRA `(.L_x_9) ;  /* 0x0000000000087947 */ /* 0x000fea0003800000 */
.L_x_10:
[----:B------:R-:W-:Y:S02]  /*0e00*/  ULDC UR4, c[0x0][0x580] ;  /* 0x0001600000047ab9 */ /* 0x000fe40000000800 */
[----:B------:R-:W-:-:S07]  /*0e10*/  IMAD.U32 R57, RZ, RZ, UR4 ;  /* 0x00000004ff397e24 */ /* 0x000fce000f8e00ff */
.L_x_9:
[----:B------:R-:W-:Y:S02]  /*0e20*/  ULDC.64 UR4, c[0x0][0x5a0] ;  /* 0x0001680000047ab9 */ /* 0x000fe40000000a00 */
[----:B------:R-:W-:-:S04]  /*0e30*/  ISETP.NE.U32.AND P0, PT, RZ, UR4, PT ;  /* 0x00000004ff007c0c */ /* 0x000fc8000bf05070 */
[----:B------:R-:W-:-:S13]  /*0e40*/  ISETP.NE.AND.EX P0, PT, RZ, UR5, PT, P0 ;  /* 0x00000005ff007c0c */ /* 0x000fda000bf05300 */
[----:B------:R-:W-:Y:S05]  /*0e50*/  @!P0 BRA `(.L_x_11) ;  /* 0x00000000001c8947 */ /* 0x000fea0003800000 */
[----:B01----:R-:W0:Y:S02]  /*0e60*/  LDC.64 R4, c[0x0][0x5a0] ;  /* 0x00016800ff047b82 */ /* 0x003e240000000a00 */
[----:B0-----:R-:W2:Y:S02]  /*0e70*/  LDG.E.64 R4, desc[UR36][R4.64] ;  /* 0x0000002404047981 */ /* 0x001ea4000c1e1b00 */
[----:B--2---:R-:W-:-:S04]  /*0e80*/  ISETP.NE.U32.AND P0, PT, R4, RZ, PT ;  /* 0x000000ff0400720c */ /* 0x004fc80003f05070 */
[----:B------:R-:W-:-:S13]  /*0e90*/  ISETP.NE.AND.EX P0, PT, R5, RZ, PT, P0 ;  /* 0x000000ff0500720c */ /* 0x000fda0003f05300 */
[----:B------:R-:W-:Y:S05]  /*0ea0*/  @!P0 BRA `(.L_x_11) ;  /* 0x0000000000088947 */ /* 0x000fea0003800000 */
[----:B------:R0:W5:Y:S01]  /*0eb0*/  LD.E R58, desc[UR36][R4.64] ;  /* 0x00000024043a7980 */ /* 0x000162000c101900 */
[----:B------:R-:W-:Y:S05]  /*0ec0*/  BRA `(.L_x_12) ;  /* 0x0000000000247947 */ /* 0x000fea0003800000 */
.L_x_11:
[----:B------:R-:W-:Y:S02]  /*0ed0*/  ULDC.64 UR4, c[0x0][0x590] ;  /* 0x0001640000047ab9 */ /* 0x000fe40000000a00 */
[----:B------:R-:W-:-:S04]  /*0ee0*/  ISETP.NE.U32.AND P0, PT, RZ, UR4, PT ;  /* 0x00000004ff007c0c */ /* 0x000fc8000bf05070 */
[----:B------:R-:W-:-:S13]  /*0ef0*/  ISETP.NE.AND.EX P0, PT, RZ, UR5, PT, P0 ;  /* 0x00000005ff007c0c */ /* 0x000fda000bf05300 */
[----:B------:R-:W-:Y:S05]  /*0f00*/  @!P0 BRA `(.L_x_13) ;  /* 0x00000000000c8947 */ /* 0x000fea0003800000 */
[----:B01----:R-:W0:Y:S02]  /*0f10*/  LDC.64 R4, c[0x0][0x590] ;  /* 0x00016400ff047b82 */ /* 0x003e240000000a00 */
[----:B0-----:R1:W5:Y:S01]  /*0f20*/  LDG.E R58, desc[UR36][R4.64] ;  /* 0x00000024043a7981 */ /* 0x001362000c1e1900 */
[----:B------:R-:W-:Y:S05]  /*0f30*/  BRA `(.L_x_12) ;  /* 0x0000000000087947 */ /* 0x000fea0003800000 */
.L_x_13:
[----:B------:R-:W-:Y:S02]  /*0f40*/  ULDC UR4, c[0x0][0x584] ;  /* 0x0001610000047ab9 */ /* 0x000fe40000000800 */
[----:B------:R-:W-:-:S07]  /*0f50*/  IMAD.U32 R58, RZ, RZ, UR4 ;  /* 0x00000004ff3a7e24 */ /* 0x000fce000f8e00ff */
.L_x_12:
[----:B------:R-:W-:-:S13]  /*0f60*/  LOP3.LUT P0, RZ, R0, 0xff, RZ, 0xc0, !PT ;  /* 0x000000ff00ff7812 */ /* 0x000fda000780c0ff */
[----:B------:R-:W-:Y:S05]  /*0f70*/  @!P0 EXIT ;  /* 0x000000000000894d */ /* 0x000fea0003800000 */
[----:B------:R-:W-:Y:S01]  /*0f80*/  ULDC UR4, c[0x0][0x28c] ;  /* 0x0000a30000047ab9 */ /* 0x000fe20000000800 */
[----:B------:R-:W-:Y:S01]  /*0f90*/  LOP3.LUT R64, R19, 0x1, RZ, 0xfc, !PT ;  /* 0x0000000113407812 */ /* 0x000fe200078efcff */
[----:B------:R-:W-:Y:S01]  /*0fa0*/  UIADD3 UR4, UR4, 0x1f, URZ ;  /* 0x0000001f04047890 */ /* 0x000fe2000fffe03f */
[----:B------:R-:W-:Y:S01]  /*0fb0*/  UMOV UR38, URZ ;  /* 0x0000003f00267c82 */ /* 0x000fe20008000000 */
[----:B------:R-:W-:Y:S02]  /*0fc0*/  UMOV UR39, URZ ;  /* 0x0000003f00277c82 */ /* 0x000fe40008000000 */
[----:B------:R-:W-:-:S04]  /*0fd0*/  USHF.R.S32.HI UR5, URZ, 0x1f, UR4 ;  /* 0x0000001f3f057899 */ /* 0x000fc80008011404 */
[----:B------:R-:W-:-:S04]  /*0fe0*/  ULEA.HI UR5, UR5, UR4, URZ, 0x5 ;  /* 0x0000000405057291 */ /* 0x000fc8000f8f283f */
[----:B------:R-:W-:-:S12]  /*0ff0*/  USHF.R.S32.HI UR40, URZ, 0x5, UR5 ;  /* 0x000000053f287899 */ /* 0x000fd80008011405 */
.L_x_106:
[----:B------:R-:W2:Y:S01]  /*1000*/  S2R R3, SR_CgaCtaId ;  /* 0x0000000000037919 */ /* 0x000ea20000008800 */
[----:B------:R-:W-:-:S04]  /*1010*/  MOV R0, 0x400 ;  /* 0x0000040000007802 */ /* 0x000fc80000000f00 */
[----:B--2---:R-:W-:-:S05]  /*1020*/  LEA R24, R3, R0, 0x18 ;  /* 0x0000000003187211 */ /* 0x004fca00078ec0ff */
[----:B------:R-:W-:-:S05]  /*1030*/  VIADD R0, R24, 0x800 ;  /* 0x0000080018007836 */ /* 0x000fca0000000000 */
[----:B------:R-:W-:-:S13]  /*1040*/  LOP3.LUT P0, RZ, R0, 0x9f, RZ, 0xc0, !PT ;  /* 0x0000009f00ff7812 */ /* 0x000fda000780c0ff */
[----:B-1-345:R-:W-:Y:S05]  /*1050*/  @!P0 BRA `(.L_x_14) ;  /* 0x0000000000408947 */ /* 0x03afea0003800000 */
[----:B------:R-:W-:Y:S01]  /*1060*/  MOV R0, 0x0 ;  /* 0x0000000000007802 */ /* 0x000fe20000000f00 */
[----:B------:R-:W-:Y:S01]  /*1070*/  ULDC.64 UR4, c[0x4][0x70] ;  /* 0x01001c0000047ab9 */ /* 0x000fe20000000a00 */
[----:B------:R-:W-:Y:S01]  /*1080*/  ULDC.64 UR6, c[0x4][0x8] ;  /* 0x0100020000067ab9 */ /* 0x000fe20000000a00 */
[----:B01----:R-:W-:Y:S01]  /*1090*/  IMAD.U32 R4, RZ, RZ, UR4 ;  /* 0x00000004ff047e24 */ /* 0x003fe2000f8e00ff */
[----:B------:R0:W1:Y:S01]  /*10a0*/  LDC.64 R14, c[0x4][R0] ;  /* 0x01000000000e7b82 */ /* 0x0000620000000a00 */
[----:B------:R-:W-:Y:S01]  /*10b0*/  IMAD.U32 R5, RZ, RZ, UR5 ;  /* 0x00000005ff057e24 */ /* 0x000fe2000f8e00ff */
[----:B------:R-:W-:Y:S01]  /*10c0*/  ULDC.64 UR4, c[0x4][0x78] ;  /* 0x01001e0000047ab9 */ /* 0x000fe20000000a00 */
[----:B------:R-:W-:Y:S02]  /*10d0*/  IMAD.U32 R10, RZ, RZ, UR6 ;  /* 0x00000006ff0a7e24 */ /* 0x000fe4000f8e00ff */
[----:B------:R-:W-:Y:S02]  /*10e0*/  IMAD.U32 R6, RZ, RZ, UR4 ;  /* 0x00000004ff067e24 */ /* 0x000fe4000f8e00ff */
[----:B------:R-:W-:-:S02]  /*10f0*/  IMAD.U32 R7, RZ, RZ, UR5 ;  /* 0x00000005ff077e24 */ /* 0x000fc4000f8e00ff */
[----:B------:R-:W-:Y:S02]  /*1100*/  IMAD.U32 R11, RZ, RZ, UR7 ;  /* 0x00000007ff0b7e24 */ /* 0x000fe4000f8e00ff */
[----:B------:R-:W-:Y:S02]  /*1110*/  IMAD.MOV.U32 R8, RZ, RZ, 0x70 ;  /* 0x00000070ff087424 */ /* 0x000fe400078e00ff */
[----:B------:R-:W-:Y:S02]  /*1120*/  IMAD.MOV.U32 R12, RZ, RZ, 0x1 ;  /* 0x00000001ff0c7424 */ /* 0x000fe400078e00ff */
[----:B0-----:R-:W-:-:S07]  /*1130*/  IMAD.MOV.U32 R13, RZ, RZ, RZ ;  /* 0x000000ffff0d7224 */ /* 0x001fce00078e00ff */
[----:B------:R-:W-:-:S07]  /*1140*/  LEPC R20, `(.L_x_14) ;  /* 0x000000001014794e */ /* 0x000fce0000000000 */
[----:B-1---5:R-:W-:Y:S05]  /*1150*/  CALL.ABS.NOINC R14 ;  /* 0x000000000e007343 */ /* 0x022fea0003c00000 */
.L_x_14:
[----:B------:R-:W-:-:S05]  /*1160*/  VIADD R25, R24, 0x24800 ;  /* 0x0002480018197836 */ /* 0x000fca0000000000 */
[----:B------:R-:W-:-:S13]  /*1170*/  LOP3.LUT P0, RZ, R25, 0x3ff, RZ, 0xc0, !PT ;  /* 0x000003ff19ff7812 */ /* 0x000fda000780c0ff */
[----:B------:R-:W-:Y:S05]  /*1180*/  @!P0 BRA `(.L_x_15) ;  /* 0x00000000007c8947 */ /* 0x000fea0003800000 */
        /* <DEDUP_REMOVED lines=16> */
.L_x_16:
[----:B------:R-:W0:Y:S01]  /*1290*/  LDC.64 R22, c[0x4][R22] ;  /* 0x0100000016167b82 */ /* 0x000e220000000a00 */
[----:B------:R-:W-:Y:S01]  /*12a0*/  ULDC.64 UR4, c[0x4][0x70] ;  /* 0x01001c0000047ab9 */ /* 0x000fe20000000a00 */
[----:B------:R-:W-:Y:S01]  /*12b0*/  ULDC.64 UR6, c[0x4][0x10] ;  /* 0x0100040000067ab9 */ /* 0x000fe20000000a00 */
[----:B------:R-:W-:Y:S02]  /*12c0*/  IMAD.U32 R4, RZ, RZ, UR4 ;  /* 0x00000004ff047e24 */ /* 0x000fe4000f8e00ff */
        /* <DEDUP_REMOVED lines=8> */
[----:B------:R-:W-:-:S07]  /*1350*/  IMAD.MOV.U32 R13, RZ, RZ, RZ ;  /* 0x000000ffff0d7224 */ /* 0x000fce00078e00ff */
[----:B------:R-:W-:-:S07]  /*1360*/  LEPC R20, `(.L_x_15) ;  /* 0x000000001014794e */ /* 0x000fce0000000000 */
[----:B0-----:R-:W-:Y:S05]  /*1370*/  CALL.ABS.NOINC R22 ;  /* 0x0000000016007343 */ /* 0x001fea0003c00000 */
.L_x_15:
[----:B------:R-:W-:Y:S01]  /*1380*/  UMOV UR4, 0xffffffff ;  /* 0xffffffff00047882 */ /* 0x000fe20000000000 */
[----:B------:R-:W-:Y:S02]  /*1390*/  LOP3.LUT R13, R18, 0x80, RZ, 0xc0, !PT ;  /* 0x00000080120d7812 */ /* 0x000fe400078ec0ff */
[----:B------:R-:W-:Y:S02]  /*13a0*/  ISETP.NE.AND P0, PT, R64, 0x3, PT ;  /* 0x000000034000780c */ /* 0x000fe40003f05270 */
[----:B------:R-:W-:Y:S01]  /*13b0*/  SHF.R.U32.HI R13, RZ, 0x7, R13 ;  /* 0x00000007ff0d7819 */ /* 0x000fe2000001160d */
[----:B------:R-:W-:Y:S10]  /*13c0*/  BRA.DIV UR4, `(.L_x_17) ;  /* 0x0000005e046c7947 */ /* 0x000ff4000b800000 */
.L_x_139:
[----:B------:R-:W-:Y:S05]  /*13d0*/  @!P0 BRA `(.L_x_18) ;  /* 0x0000000000048947 */ /* 0x000fea0003800000 */
[----:B------:R-:W-:Y:S01]  /*13e0*/  BPT.TRAP 0x1 ;  /* 0x000000040000795c */ /* 0x000fe20000300000 */
.L_x_18:
[----:B------:R-:W-:Y:S02]  /*13f0*/  IMAD.U32 R0, RZ, RZ, UR38 ;  /* 0x00000026ff007e24 */ /* 0x000fe4000f8e00ff */
[----:B------:R-:W-:-:S03]  /*1400*/  IMAD.U32 R3, RZ, RZ, UR39 ;  /* 0x00000027ff037e24 */ /* 0x000fc6000f8e00ff */
[----:B------:R-:W-:Y:S01]  /*1410*/  SHF.L.U32 R0, R0, 0x1f, RZ ;  /* 0x0000001f00007819 */ /* 0x000fe200000006ff */
[----:B------:R-:W-:-:S04]  /*1420*/  IMAD R3, R3, 0x8, R24 ;  /* 0x0000000803037824 */ /* 0x000fc800078e0218 */
[----:B------:R2:W3:Y:S01]  /*1430*/  SYNCS.PHASECHK.TRANS64.TRYWAIT P1, [R3+URZ], R0 ;  /* 0x00000000030075a7 */ /* 0x0004e2000802017f */
[----:B------:R-:W-:Y:S05]  /*1440*/  @!P0 BRA `(.L_x_19) ;  /* 0x0000000000048947 */ /* 0x000fea0003800000 */
[----:B------:R-:W-:Y:S01]  /*1450*/  BPT.TRAP 0x1 ;  /* 0x000000040000795c */ /* 0x000fe20000300000 */
.L_x_19:
[----:B---3--:R-:W-:Y:S05]  /*1460*/  @P1 BRA `(.L_x_20) ;  /* 0x0000000000081947 */ /* 0x008fea0003800000 */
[----:B------:R-:W3:Y:S02]  /*1470*/  SYNCS.PHASECHK.TRANS64.TRYWAIT P1, [R3+URZ], R0 ;  /* 0x00000000030075a7 */ /* 0x000ee4000802017f */
[----:B---3--:R-:W-:Y:S05]  /*1480*/  @!P1 BRA `(.L_x_21) ;  /* 0x0000005c00589947 */ /* 0x008fea0003800000 */
.L_x_20:
[----:B------:R-:W-:-:S04]  /*1490*/  UIADD3 UR4, UR39, 0x1, URZ ;  /* 0x0000000127047890 */ /* 0x000fc8000fffe03f */
[----:B------:R-:W-:Y:S02]  /*14a0*/  UISETP.NE.AND UP0, UPT, UR4, 0x9, UPT ;  /* 0x000000090400788c */ /* 0x000fe4000bf05270 */
[----:B--23--:R-:W-:Y:S02]  /*14b0*/  IMAD.U32 R0, RZ, RZ, UR4 ;  /* 0x00000004ff007e24 */ /* 0x00cfe4000f8e00ff */
[----:B------:R-:W-:Y:S02]  /*14c0*/  USEL UR4, URZ, 0x1, UP0 ;  /* 0x000000013f047887 */ /* 0x000fe40008000000 */
[----:B------:R-:W-:Y:S02]  /*14d0*/  PLOP3.LUT P1, PT, PT, PT, UP0, 0x80, 0x0 ;  /* 0x000000000000781c */ /* 0x000fe40003f2f008 */
[----:B------:R-:W-:Y:S02]  /*14e0*/  ULOP3.LUT UR4, UR38, UR4, URZ, 0x3c, !UPT ;  /* 0x0000000426047292 */ /* 0x000fe4000f8e3c3f */
[----:B------:R-:W-:-:S04]  /*14f0*/  SEL R0, R0, RZ, P1 ;  /* 0x000000ff00007207 */ /* 0x000fc80000800000 */
[----:B------:R-:W-:Y:S01]  /*1500*/  IMAD.U32 R15, RZ, RZ, UR4 ;  /* 0x00000004ff0f7e24 */ /* 0x000fe2000f8e00ff */
[----:B------:R-:W-:Y:S06]  /*1510*/  @!P0 BRA `(.L_x_22) ;  /* 0x0000000000048947 */ /* 0x000fec0003800000 */
[----:B------:R-:W-:Y:S01]  /*1520*/  BPT.TRAP 0x1 ;  /* 0x000000040000795c */ /* 0x000fe20000300000 */
.L_x_22:
[----:B------:R-:W-:Y:S01]  /*1530*/  SHF.R.U32.HI R8, RZ, 0x2, R18 ;  /* 0x00000002ff087819 */ /* 0x000fe20000011612 */
[C---:B------:R-:W-:Y:S01]  /*1540*/  IMAD.SHL.U32 R3, R18.reuse, 0x8, RZ ;  /* 0x0000000812037824 */ /* 0x040fe200078e00ff */
[----:B------:R-:W-:Y:S01]  /*1550*/  USHF.L.U32 UR4, UR39, 0xc, URZ ;  /* 0x0000000c27047899 */ /* 0x000fe2000800063f */
[----:B01----:R-:W-:Y:S01]  /*1560*/  IMAD.SHL.U32 R4, R18, 0x10, RZ ;  /* 0x0000001012047824 */ /* 0x003fe200078e00ff */
[C---:B------:R-:W-:Y:S01]  /*1570*/  LOP3.LUT R6, R8.reuse, 0x3, RZ, 0xc0, !PT ;  /* 0x0000000308067812 */ /* 0x040fe200078ec0ff */
[----:B------:R-:W-:Y:S01]  /*1580*/  IMAD.MOV.U32 R12, RZ, RZ, 0x90 ;  /* 0x00000090ff0c7424 */ /* 0x000fe200078e00ff */
[----:B------:R-:W-:Y:S01]  /*1590*/  LOP3.LUT R7, R8, 0x4, RZ, 0xc0, !PT ;  /* 0x0000000408077812 */ /* 0x000fe200078ec0ff */
[----:B------:R-:W-:Y:S01]  /*15a0*/  IMAD.U32 R11, RZ, RZ, UR40 ;  /* 0x00000028ff0b7e24 */ /* 0x000fe2000f8e00ff */
[----:B------:R-:W-:Y:S02]  /*15b0*/  LOP3.LUT R3, R3, 0x18, R6, 0xe2, !PT ;  /* 0x0000001803037812 */ /* 0x000fe400078ee206 */
[----:B------:R-:W-:-:S02]  /*15c0*/  LOP3.LUT R10, R4, 0xe00, RZ, 0xc0, !PT ;  /* 0x00000e00040a7812 */ /* 0x000fc400078ec0ff */
[----:B------:R-:W-:Y:S02]  /*15d0*/  LOP3.LUT R3, R3, R7, RZ, 0xfc, !PT ;  /* 0x0000000703037212 */ /* 0x000fe400078efcff */
[----:B------:R-:W-:Y:S02]  /*15e0*/  LOP3.LUT P1, RZ, R8, 0x4, RZ, 0xc0, !PT ;  /* 0x0000000408ff7812 */ /* 0x000fe4000782c0ff */
[----:B------:R-:W-:Y:S02]  /*15f0*/  LOP3.LUT R4, R3, R10, RZ, 0xfc, !PT ;  /* 0x0000000a03047212 */ /* 0x000fe400078efcff */
[----:B------:R-:W-:Y:S02]  /*1600*/  SEL R12, R12, 0x70, !P1 ;  /* 0x000000700c0c7807 */ /* 0x000fe40004800000 */
[----:B------:R-:W-:Y:S02]  /*1610*/  LOP3.LUT R3, R4, UR4, RZ, 0xfc, !PT ;  /* 0x0000000404037c12 */ /* 0x000fe4000f8efcff */
[----:B------:R-:W-:-:S02]  /*1620*/  SHF.L.U32 R14, R15, 0x1f, RZ ;  /* 0x0000001f0f0e7819 */ /* 0x000fc400000006ff */
[----:B------:R-:W-:Y:S01]  /*1630*/  ISETP.NE.AND P2, PT, R11, 0x1, PT ;  /* 0x000000010b00780c */ /* 0x000fe20003f45270 */
[--C-:B------:R-:W-:Y:S02]  /*1640*/  IMAD R5, R3, 0x4, R24.reuse ;  /* 0x0000000403057824 */ /* 0x100fe400078e0218 */
[----:B------:R-:W-:Y:S02]  /*1650*/  IMAD R3, R0, 0x8, R24 ;  /* 0x0000000800037824 */ /* 0x000fe400078e0218 */
[----:B------:R-:W-:Y:S02]  /*1660*/  IMAD.IADD R9, R5, 0x1, R12 ;  /* 0x0000000105097824 */ /* 0x000fe400078e020c */
[----:B------:R0:W1:Y:S01]  /*1670*/  SYNCS.PHASECHK.TRANS64.TRYWAIT P1, [R3+URZ], R14 ;  /* 0x0000000e030075a7 */ /* 0x000062000802017f */
[----:B------:R0:W2:Y:S05]  /*1680*/  LDS R68, [R5+0x800] ;  /* 0x0008000005447984 */ /* 0x0000aa0000000800 */
[----:B------:R-:W-:Y:S05]  /*1690*/  WARPSYNC.ALL ;  /* 0x0000000000007948 */ /* 0x000fea0003800000 */
[----:B------:R-:W-:Y:S04]  /*16a0*/  LDS R69, [R5+0xc00] ;  /* 0x000c000005457984 */ /* 0x000fe80000000800 */
[----:B------:R-:W-:Y:S04]  /*16b0*/  LDS R72, [R5+0x900] ;  /* 0x0009000005487984 */ /* 0x000fe80000000800 */
[----:B------:R-:W-:Y:S04]  /*16c0*/  LDS R73, [R5+0xd00] ;  /* 0x000d000005497984 */ /* 0x000fe80000000800 */
[----:B------:R-:W-:Y:S04]  /*16d0*/  LDS R70, [R9+0x800] ;  /* 0x0008000009467984 */ /* 0x000fe80000000800 */
[----:B------:R-:W2:Y:S04]  /*16e0*/  LDS R71, [R9+0xc00] ;  /* 0x000c000009477984 */ /* 0x000ea80000000800 */
[----:B------:R-:W-:Y:S04]  /*16f0*/  LDS R74, [R9+0x900] ;  /* 0x00090000094a7984 */ /* 0x000fe80000000800 */
[----:B------:R-:W3:Y:S01]  /*1700*/  LDS R75, [R9+0xd00] ;  /* 0x000d0000094b7984 */ /* 0x000ee20000000800 */
[----:B------:R-:W-:Y:S01]  /*1710*/  R2UR UR4, R25 ;  /* 0x00000000190472ca */ /* 0x000fe200000e0000 */
[----:B------:R-:W-:Y:S01]  /*1720*/  UMOV UR11, 0x40000040 ;  /* 0x40000040000b7882 */ /* 0x000fe20000000000 */
[----:B--2---:R-:W-:-:S11]  /*1730*/  WARPGROUP.ARRIVE ;  /* 0x00000000000079c5 */ /* 0x004fd60000000000 */
[----:B------:R-:W-:-:S04]  /*1740*/  USHF.R.U32.HI UR4, URZ, 0x4, UR4 ;  /* 0x000000043f047899 */ /* 0x000fc80008011604 */
[----:B------:R-:W-:-:S04]  /*1750*/  ULOP3.LUT UR4, UR4, 0x3fff, URZ, 0xc0, !UPT ;  /* 0x00003fff04047892 */ /* 0x000fc8000f8ec03f */
[----:B------:R-:W-:-:S04]  /*1760*/  ULOP3.LUT UR7, UR4, 0x10000, URZ, 0xfc, !UPT ;  /* 0x0001000004077892 */ /* 0x000fc8000f8efc3f */
[----:B------:R-:W-:-:S04]  /*1770*/  ULEA UR4, UR39, UR7, 0x9 ;  /* 0x0000000727047291 */ /* 0x000fc8000f8e483f */
[----:B------:R-:W-:-:S03]  /*1780*/  UIADD3 UR6, UR4, 0x2, URZ ;  /* 0x0000000204067890 */ /* 0x000fc6000fffe03f */
[----:B------:R-:W-:Y:S02]  /*1790*/  UMOV UR10, UR4 ;  /* 0x00000004000a7c82 */ /* 0x000fe40008000000 */
[----:B------:R-:W-:Y:S01]  /*17a0*/  HGMMA.64x64x8.F32.TF32 R24, R68, gdesc[UR8], RZ, !UPT, gsb0 ;  /* 0x04e0000844187df0 */ /* 0x000fe2000c0028ff */
[----:B------:R-:W-:Y:S01]  /*17b0*/  UMOV UR11, 0x40000040 ;  /* 0x40000040000b7882 */ /* 0x000fe20000000000 */
[----:B------:R-:W-:Y:S01]  /*17c0*/  UMOV UR10, UR6 ;  /* 0x00000006000a7c82 */ /* 0x000fe20008000000 */
[----:B------:R-:W-:Y:S02]  /*17d0*/  UIADD3 UR6, UR4, 0x4, URZ ;  /* 0x0000000404067890 */ /* 0x000fe4000fffe03f */
[----:B------:R-:W-:Y:S01]  /*17e0*/  UIADD3 UR4, UR4, 0x6, URZ ;  /* 0x0000000604047890 */ /* 0x000fe2000fffe03f */
[----:B------:R-:W-:Y:S02]  /*17f0*/  WARPGROUP.DEPBAR.LE gsb0, 0x0 ;  /* 0x00008000000079c5 */ /* 0x000fe40000010000 */
[----:B---3--:R-:W-:-:S06]  /*1800*/  WARPGROUP.ARRIVE ;  /* 0x00000000000079c5 */ /* 0x008fcc0000000000 */
[----:B------:R-:W-:Y:S01]  /*1810*/  HGMMA.64x64x8.F32.TF32 R24, R72, gdesc[UR8], R24, gsb0 ;  /* 0x04e0000848187df0 */ /* 0x000fe20008002818 */
[----:B------:R-:W-:Y:S01]  /*1820*/  UMOV UR10, UR6 ;  /* 0x00000006000a7c82 */ /* 0x000fe20008000000 */
[----:B------:R-:W-:Y:S01]  /*1830*/  UMOV UR11, 0x40000040 ;  /* 0x40000040000b7882 */ /* 0x000fe20000000000 */
[----:B------:R-:W-:Y:S02]  /*1840*/  WARPGROUP.DEPBAR.LE gsb0, 0x0 ;  /* 0x00008000000079c5 */ /* 0x000fe40000010000 */
[----:B------:R-:W-:Y:S04]  /*1850*/  LDS R68, [R5+0xa00] ;  /* 0x000a000005447984 */ /* 0x000fe80000000800 */
[----:B------:R-:W-:Y:S04]  /*1860*/  LDS R69, [R5+0xe00] ;  /* 0x000e000005457984 */ /* 0x000fe80000000800 */
[----:B------:R-:W-:Y:S04]  /*1870*/  LDS R70, [R9+0xa00] ;  /* 0x000a000009467984 */ /* 0x000fe80000000800 */
[----:B------:R-:W2:Y:S02]  /*1880*/  LDS R71, [R9+0xe00] ;  /* 0x000e000009477984 */ /* 0x000ea40000000800 */
[----:B--2---:R-:W-:-:S06]  /*1890*/  WARPGROUP.ARRIVE ;  /* 0x00000000000079c5 */ /* 0x004fcc0000000000 */
        /* <DEDUP_REMOVED lines=9> */
[----:B------:R-:W-:Y:S03]  /*1930*/  HGMMA.64x64x8.F32.TF32 R24, R72, gdesc[UR8], R24, gsb0 ;  /* 0x04e0000848187df0 */ /* 0x000fe60008002818 */
[----:B------:R-:W-:Y:S02]  /*1940*/  WARPGROUP.DEPBAR.LE gsb0, 0x0 ;  /* 0x00008000000079c5 */ /* 0x000fe40000010000 */
[----:B------:R-:W-:Y:S05]  /*1950*/  @!P2 BRA `(.L_x_23) ;  /* 0x0000000800c8a947 */ /* 0x000fea0003800000 */
[----:B------:R-:W-:Y:S05]  /*1960*/  @!P0 BRA `(.L_x_24) ;  /* 0x0000000000048947 */ /* 0x000fea0003800000 */
[----:B------:R-:W-:Y:S01]  /*1970*/  BPT.TRAP 0x1 ;  /* 0x000000040000795c */ /* 0x000fe20000300000 */
.L_x_24:
[----:B-1----:R-:W-:Y:S05]  /*1980*/  @P1 BRA `(.L_x_25) ;  /* 0x0000000000181947 */ /* 0x002fea0003800000 */
[----:B------:R-:W1:Y:S01]  /*1990*/  S2UR UR5, SR_CgaCtaId ;  /* 0x00000000000579c3 */ /* 0x000e620000008800 */
[----:B------:R-:W-:Y:S02]  /*19a0*/  UMOV UR4, 0x400 ;  /* 0x0000040000047882 */ /* 0x000fe40000000000 */
[----:B-1----:R-:W-:-:S06]  /*19b0*/  ULEA UR4, UR5, UR4, 0x18 ;  /* 0x0000000405047291 */ /* 0x002fcc000f8ec03f */
[----:B0-----:R-:W-:-:S04]  /*19c0*/  LEA R3, R0, UR4, 0x3 ;  /* 0x0000000400037c11 */ /* 0x001fc8000f8e18ff */
[----:B------:R-:W0:Y:S02]  /*19d0*/  SYNCS.PHASECHK.TRANS64.TRYWAIT P1, [R3+URZ], R14 ;  /* 0x0000000e030075a7 */ /* 0x000e24000802017f */
[----:B0-----:R-:W-:Y:S05]  /*19e0*/  @!P1 BRA `(.L_x_26) ;  /* 0x0000005800149947 */ /* 0x001fea0003800000 */
.L_x_25:
[----:B------:R-:W1:Y:S01]  /*19f0*/  S2UR UR5, SR_CgaCtaId ;  /* 0x00000000000579c3 */ /* 0x000e620000008800 */
[----:B------:R-:W-:Y:S01]  /*1a00*/  IMAD.SHL.U32 R9, R0, 0x1000, RZ ;  /* 0x0000100000097824 */ /* 0x000fe200078e00ff */
[----:B------:R-:W-:-:S04]  /*1a10*/  UMOV UR4, 0x400 ;  /* 0x0000040000047882 */ /* 0x000fc80000000000 */
[----:B0-----:R-:W-:Y:S02]  /*1a20*/  LOP3.LUT R3, R9, R4, RZ, 0xfc, !PT ;  /* 0x0000000409037212 */ /* 0x001fe400078efcff */
[----:B------:R-:W0:Y:S01]  /*1a30*/  LDC R11, c[0x0][0x28c] ;  /* 0x0000a300ff0b7b82 */ /* 0x000e220000000800 */
[----:B-1----:R-:W-:-:S03]  /*1a40*/  ULEA UR9, UR5, UR4, 0x18 ;  /* 0x0000000405097291 */ /* 0x002fc6000f8ec03f */
[----:B------:R-:W-:-:S03]  /*1a50*/  UMOV UR4, UR39 ;  /* 0x0000002700047c82 */ /* 0x000fc60008000000 */
[----:B------:R-:W-:Y:S02]  /*1a60*/  LEA R3, R3, UR9, 0x2 ;  /* 0x0000000903037c11 */ /* 0x000fe4000f8e10ff */
[----:B0-----:R-:W-:-:S03]  /*1a70*/  ISETP.GE.AND P1, PT, R11, 0x41, PT ;  /* 0x000000410b00780c */ /* 0x001fc60003f26270 */
[----:B------:R-:W-:Y:S01]  /*1a80*/  IMAD.IADD R5, R12, 0x1, R3 ;  /* 0x000000010c057824 */ /* 0x000fe200078e0203 */
[----:B------:R0:W1:Y:S04]  /*1a90*/  LDS R68, [R3+0x800] ;  /* 0x0008000003447984 */ /* 0x0000680000000800 */
[----:B------:R0:W2:Y:S04]  /*1aa0*/  LDS R69, [R3+0xc00] ;  /* 0x000c000003457984 */ /* 0x0000a80000000800 */
[----:B------:R0:W3:Y:S04]  /*1ab0*/  LDS R70, [R5+0x800] ;  /* 0x0008000005467984 */ /* 0x0000e80000000800 */
[----:B------:R0:W4:Y:S01]  /*1ac0*/  LDS R71, [R5+0xc00] ;  /* 0x000c000005477984 */ /* 0x0001220000000800 */
[----:B------:R-:W-:Y:S05]  /*1ad0*/  @!P1 BRA `(.L_x_27) ;  /* 0x00000004008c9947 */ /* 0x000fea0003800000 */
[----:B------:R-:W-:Y:S01]  /*1ae0*/  R2UR UR6, R0 ;  /* 0x00000000000672ca */ /* 0x000fe200000e0000 */
[----:B------:R-:W-:-:S06]  /*1af0*/  UIADD3 UR4, UR40, -0x1, URZ ;  /* 0xffffffff28047890 */ /* 0x000fcc000fffe03f */
[----:B0-----:R-:W-:Y:S01]  /*1b00*/  IMAD.U32 R3, RZ, RZ, UR4 ;  /* 0x00000004ff037e24 */ /* 0x001fe2000f8e00ff */
[----:B------:R-:W-:-:S07]  /*1b10*/  UMOV UR4, UR39 ;  /* 0x0000002700047c82 */ /* 0x000fce0008000000 */
.L_x_35:
[----:B------:R-:W-:-:S04]  /*1b20*/  UIADD3 UR5, UR6, 0x1, URZ ;  /* 0x0000000106057890 */ /* 0x000fc8000fffe03f */
[----:B------:R-:W-:-:S04]  /*1b30*/  UISETP.NE.AND UP0, UPT, UR5, 0x9, UPT ;  /* 0x000000090500788c */ /* 0x000fc8000bf05270 */
[----:B------:R-:W-:Y:S02]  /*1b40*/  USEL UR8, URZ, 0x1, UP0 ;  /* 0x000000013f087887 */ /* 0x000fe40008000000 */
[----:B------:R-:W-:-:S04]  /*1b50*/  USEL UR5, UR5, URZ, UP0 ;  /* 0x0000003f05057287 */ /* 0x000fc80008000000 */
[----:B------:R-:W-:Y:S02]  /*1b60*/  LOP3.LUT R15, R15, UR8, RZ, 0x3c, !PT ;  /* 0x000000080f0f7c12 */ /* 0x000fe4000f8e3cff */
[----:B------:R-:W-:Y:S01]  /*1b70*/  IMAD.U32 R0, RZ, RZ, UR5 ;  /* 0x00000005ff007e24 */ /* 0x000fe2000f8e00ff */
[----:B0-----:R-:W-:Y:S06]  /*1b80*/  @!P0 BRA `(.L_x_28) ;  /* 0x0000000000048947 */ /* 0x001fec0003800000 */
[----:B------:R-:W-:Y:S01]  /*1b90*/  BPT.TRAP 0x1 ;  /* 0x000000040000795c */ /* 0x000fe20000300000 */
.L_x_28:
[----:B------:R-:W0:Y:S01]  /*1ba0*/  S2UR UR5, SR_CgaCtaId ;  /* 0x00000000000579c3 */ /* 0x000e220000008800 */
[----:B------:R-:W-:Y:S01]  /*1bb0*/  UMOV UR9, 0x400 ;  /* 0x0000040000097882 */ /* 0x000fe20000000000 */
[----:B------:R-:W-:Y:S01]  /*1bc0*/  SHF.L.U32 R20, R15, 0x1f, RZ ;  /* 0x0000001f0f147819 */ /* 0x000fe200000006ff */
[----:B------:R-:W-:Y:S01]  /*1bd0*/  ULEA UR8, UR6, UR7, 0x9 ;  /* 0x0000000706087291 */ /* 0x000fe2000f8e483f */
[C---:B------:R-:W-:Y:S01]  /*1be0*/  IMAD.SHL.U32 R10, R18.reuse, 0x10, RZ ;  /* 0x00000010120a7824 */ /* 0x040fe200078e00ff */
[----:B------:R-:W-:Y:S01]  /*1bf0*/  UMOV UR11, 0x40000040 ;  /* 0x40000040000b7882 */ /* 0x000fe20000000000 */
[----:B------:R-:W-:Y:S01]  /*1c00*/  SHF.R.U32.HI R8, RZ, 0x2, R18 ;  /* 0x00000002ff087819 */ /* 0x000fe20000011612 */
[----:B------:R-:W-:Y:S02]  /*1c10*/  IMAD.SHL.U32 R5, R18, 0x8, RZ ;  /* 0x0000000812057824 */ /* 0x000fe400078e00ff */
[----:B------:R-:W-:Y:S01]  /*1c20*/  LOP3.LUT R10, R10, 0xe00, RZ, 0xc0, !PT ;  /* 0x00000e000a0a7812 */ /* 0x000fe200078ec0ff */
[----:B------:R-:W-:Y:S01]  /*1c30*/  UMOV UR10, UR8 ;  /* 0x00000008000a7c82 */ /* 0x000fe20008000000 */
[C---:B------:R-:W-:Y:S01]  /*1c40*/  LOP3.LUT R7, R8.reuse, 0x4, RZ, 0xc0, !PT ;  /* 0x0000000408077812 */ /* 0x040fe200078ec0ff */
[----:B------:R-:W-:Y:S01]  /*1c50*/  IMAD.U32 R22, RZ, RZ, UR6 ;  /* 0x00000006ff167e24 */ /* 0x000fe2000f8e00ff */
[----:B------:R-:W-:Y:S01]  /*1c60*/  LOP3.LUT R6, R8, 0x3, RZ, 0xc0, !PT ;  /* 0x0000000308067812 */ /* 0x000fe200078ec0ff */
[----:B------:R-:W-:Y:S01]  /*1c70*/  UIADD3 UR6, UR8, 0x2, URZ ;  /* 0x0000000208067890 */ /* 0x000fe2000fffe03f */
[----:B------:R-:W-:-:S04]  /*1c80*/  LOP3.LUT R9, R10, R7, RZ, 0xfc, !PT ;  /* 0x000000070a097212 */ /* 0x000fc800078efcff */
[----:B------:R-:W-:-:S04]  /*1c90*/  LOP3.LUT R14, R9, R6, RZ, 0xfc, !PT ;  /* 0x00000006090e7212 */ /* 0x000fc800078efcff */
[----:B------:R-:W-:Y:S01]  /*1ca0*/  LOP3.LUT R5, R14, 0x18, R5, 0xf8, !PT ;  /* 0x000000180e057812 */ /* 0x000fe200078ef805 */
[----:B0-----:R-:W-:-:S04]  /*1cb0*/  ULEA UR9, UR5, UR9, 0x18 ;  /* 0x0000000905097291 */ /* 0x001fc8000f8ec03f */
[----:B------:R-:W-:Y:S02]  /*1cc0*/  IMAD R5, R22, 0x1000, R5 ;  /* 0x0000100016057824 */ /* 0x000fe400078e0205 */
[----:B------:R-:W-:-:S03]  /*1cd0*/  LEA R11, R0, UR9, 0x3 ;  /* 0x00000009000b7c11 */ /* 0x000fc6000f8e18ff */
[----:B------:R-:W-:Y:S01]  /*1ce0*/  LEA R5, R5, UR9, 0x2 ;  /* 0x0000000905057c11 */ /* 0x000fe2000f8e10ff */
[----:B------:R0:W0:Y:S01]  /*1cf0*/  SYNCS.PHASECHK.TRANS64.TRYWAIT P1, [R11+URZ], R20 ;  /* 0x000000140b0075a7 */ /* 0x000022000802017f */
[----:B-1234-:R-:W-:-:S03]  /*1d00*/  WARPGROUP.ARRIVE ;  /* 0x00000000000079c5 */ /* 0x01efc60000000000 */
[----:B------:R-:W-:-:S03]  /*1d10*/  IMAD.IADD R9, R12, 0x1, R5 ;  /* 0x000000010c097824 */ /* 0x000fc600078e0205 */
[----:B------:R-:W-:Y:S01]  /*1d20*/  HGMMA.64x64x8.F32.TF32 R24, R68, gdesc[UR8], R24, gsb0 ;  /* 0x04e0000844187df0 */ /* 0x000fe20008002818 */
[----:B------:R-:W-:Y:S01]  /*1d30*/  UMOV UR10, UR6 ;  /* 0x00000006000a7c82 */ /* 0x000fe20008000000 */
[----:B------:R-:W-:Y:S01]  /*1d40*/  UMOV UR11, 0x40000040 ;  /* 0x40000040000b7882 */ /* 0x000fe20000000000 */
[----:B------:R-:W-:Y:S02]  /*1d50*/  WARPGROUP.DEPBAR.LE gsb0, 0x0 ;  /* 0x00008000000079c5 */ /* 0x000fe40000010000 */
[----:B------:R-:W-:Y:S04]  /*1d60*/  LDS R72, [R5+0x900] ;  /* 0x0009000005487984 */ /* 0x000fe80000000800 */
[----:B------:R-:W-:Y:S04]  /*1d70*/  LDS R73, [R5+0xd00] ;  /* 0x000d000005497984 */ /* 0x000fe80000000800 */
[----:B------:R-:W-:Y:S04]  /*1d80*/  LDS R74, [R9+0x900] ;  /* 0x00090000094a7984 */ /* 0x000fe80000000800 */
[----:B------:R-:W1:Y:S02]  /*1d90*/  LDS R75, [R9+0xd00] ;  /* 0x000d0000094b7984 */ /* 0x000e640000000800 */
[----:B-1----:R-:W-:-:S06]  /*1da0*/  WARPGROUP.ARRIVE ;  /* 0x00000000000079c5 */ /* 0x002fcc0000000000 */
[----:B------:R-:W-:Y:S03]  /*1db0*/  HGMMA.64x64x8.F32.TF32 R24, R72, gdesc[UR8], R24, gsb0 ;  /* 0x04e0000848187df0 */ /* 0x000fe60008002818 */
[----:B------:R-:W-:Y:S02]  /*1dc0*/  WARPGROUP.DEPBAR.LE gsb0, 0x0 ;  /* 0x00008000000079c5 */ /* 0x000fe40000010000 */
[----:B------:R1:W2:Y:S04]  /*1dd0*/  LDS R68, [R5+0xa00] ;  /* 0x000a000005447984 */ /* 0x0002a80000000800 */
[----:B------:R1:W3:Y:S04]  /*1de0*/  LDS R69, [R5+0xe00] ;  /* 0x000e000005457984 */ /* 0x0002e80000000800 */
[----:B------:R1:W4:Y:S04]  /*1df0*/  LDS R70, [R9+0xa00] ;  /* 0x000a000009467984 */ /* 0x0003280000000800 */
[----:B------:R1:W0:Y:S01]  /*1e00*/  LDS R71, [R9+0xe00] ;  /* 0x000e000009477984 */ /* 0x0002220000000800 */
[----:B------:R-:W-:Y:S05]  /*1e10*/  @!P0 BRA `(.L_x_29) ;  /* 0x0000000000048947 */ /* 0x000fea0003800000 */
[----:B------:R-:W-:Y:S01]  /*1e20*/  BPT.TRAP 0x1 ;  /* 0x000000040000795c */ /* 0x000fe20000300000 */
.L_x_29:
[----:B------:R-:W-:Y:S01]  /*1e30*/  ULEA UR5, UR4, UR9, 0x3 ;  /* 0x0000000904057291 */ /* 0x000fe2000f8e183f */
[----:B------:R-:W-:-:S03]  /*1e40*/  ISETP.GT.U32.AND P2, PT, R19, 0x1, PT ;  /* 0x000000011300780c */ /* 0x000fc60003f44070 */
[----:B------:R-:W-:-:S04]  /*1e50*/  UIADD3 UR5, UR5, 0x48, URZ ;  /* 0x0000004805057890 */ /* 0x000fc8000fffe03f */
[----:B------:R-:W-:-:S09]  /*1e60*/  UPRMT UR5, URZ, 0x654, UR5 ;  /* 0x000006543f057896 */ /* 0x000fd20008000005 */
[----:B------:R-:W-:Y:S01]  /*1e70*/  SYNCS.ARRIVE.TRANS64.RED.A1T0 RZ, [UR5], RZ ;  /* 0x000000ffffff79a7 */ /* 0x000fe20008100405 */
[----:B------:R-:W-:Y:S05]  /*1e80*/  @P2 BRA `(.L_x_30) ;  /* 0x0000000000042947 */ /* 0x000fea0003800000 */
[----:B------:R-:W-:Y:S01]  /*1e90*/  BPT.TRAP 0x1 ;  /* 0x000000040000795c */ /* 0x000fe20000300000 */
.L_x_30:
[----:B------:R-:W-:Y:S01]  /*1ea0*/  UIADD3 UR6, UR8, 0x4, URZ ;  /* 0x0000000408067890 */ /* 0x000fe2000fffe03f */
[----:B0-234-:R-:W-:Y:S01]  /*1eb0*/  WARPGROUP.ARRIVE ;  /* 0x00000000000079c5 */ /* 0x01dfe20000000000 */
[----:B------:R-:W-:Y:S01]  /*1ec0*/  UMOV UR11, 0x40000040 ;  /* 0x40000040000b7882 */ /* 0x000fe20000000000 */
[----:B------:R-:W-:-:S04]  /*1ed0*/  UIADD3 UR4, UR4, 0x1, URZ ;  /* 0x0000000104047890 */ /* 0x000fc8000fffe03f */
[----:B------:R-:W-:Y:S01]  /*1ee0*/  UMOV UR10, UR6 ;  /* 0x00000006000a7c82 */ /* 0x000fe20008000000 */
[----:B------:R-:W-:Y:S01]  /*1ef0*/  UISETP.NE.AND UP0, UPT, UR4, 0x9, UPT ;  /* 0x000000090400788c */ /* 0x000fe2000bf05270 */
[----:B------:R-:W-:Y:S03]  /*1f00*/  HGMMA.64x64x8.F32.TF32 R24, R68, gdesc[UR8], R24, gsb0 ;  /* 0x04e0000844187df0 */ /* 0x000fe60008002818 */
[----:B------:R-:W-:Y:S01]  /*1f10*/  USEL UR4, UR4, URZ, UP0 ;  /* 0x0000003f04047287 */ /* 0x000fe20008000000 */
[----:B------:R-:W-:Y:S02]  /*1f20*/  WARPGROUP.DEPBAR.LE gsb0, 0x0 ;  /* 0x00008000000079c5 */ /* 0x000fe40000010000 */
[----:B------:R0:W2:Y:S04]  /*1f30*/  LDS R72, [R5+0xb00] ;  /* 0x000b000005487984 */ /* 0x0000a80000000800 */
[----:B------:R0:W3:Y:S04]  /*1f40*/  LDS R73, [R5+0xf00] ;  /* 0x000f000005497984 */ /* 0x0000e80000000800 */
[----:B------:R0:W4:Y:S04]  /*1f50*/  LDS R74, [R9+0xb00] ;  /* 0x000b0000094a7984 */ /* 0x0001280000000800 */
[----:B------:R0:W0:Y:S01]  /*1f60*/  LDS R75, [R9+0xf00] ;  /* 0x000f0000094b7984 */ /* 0x0000220000000800 */
[----:B------:R-:W-:Y:S05]  /*1f70*/  @!P0 BRA `(.L_x_31) ;  /* 0x0000000000048947 */ /* 0x000fea0003800000 */
[----:B------:R-:W-:Y:S01]  /*1f80*/  BPT.TRAP 0x1 ;  /* 0x000000040000795c */ /* 0x000fe20000300000 */
.L_x_31:
[----:B01----:R-:W-:Y:S01]  /*1f90*/  IMAD.SHL.U32 R9, R0, 0x1000, RZ ;  /* 0x0000100000097824 */ /* 0x003fe200078e00ff */
[----:B------:R-:W-:Y:S04]  /*1fa0*/  BSSY B0, `(.L_x_32) ;  /* 0x0000007000007945 */ /* 0x000fe80003800000 */
[----:B------:R-:W-:-:S04]  /*1fb0*/  LOP3.LUT R5, R9, R4, RZ, 0xfc, !PT ;  /* 0x0000000409057212 */ /* 0x000fc800078efcff */
[----:B------:R-:W-:-:S05]  /*1fc0*/  LEA R5, R5, UR9, 0x2 ;  /* 0x0000000905057c11 */ /* 0x000fca000f8e10ff */
[----:B------:R-:W-:Y:S01]  /*1fd0*/  IMAD.IADD R13, R12, 0x1, R5 ;  /* 0x000000010c0d7824 */ /* 0x000fe200078e0205 */
[----:B------:R-:W-:Y:S06]  /*1fe0*/  @P1 BRA `(.L_x_33) ;  /* 0x0000000000081947 */ /* 0x000fec0003800000 */
[----:B------:R-:W0:Y:S02]  /*1ff0*/  SYNCS.PHASECHK.TRANS64.TRYWAIT P1, [R11+URZ], R20 ;  /* 0x000000140b0075a7 */ /* 0x000e24000802017f */
[----:B0-----:R-:W-:Y:S05]  /*2000*/  @!P1 BRA `(.L_x_34) ;  /* 0x0000005000a09947 */ /* 0x001fea0003800000 */
.L_x_33:
[----:B------:R-:W-:Y:S05]  /*2010*/  BSYNC B0 ;  /* 0x0000000000007941 */ /* 0x000fea0003800000 */
.L_x_32:
[----:B------:R1:W0:Y:S01]  /*2020*/  LDS R68, [R5+0x800] ;  /* 0x0008000005447984 */ /* 0x0002220000000800 */
[----:B------:R-:W-:Y:S05]  /*2030*/  WARPSYNC.ALL ;  /* 0x0000000000007948 */ /* 0x000fea0003800000 */
[----:B------:R1:W0:Y:S04]  /*2040*/  LDS R69, [R5+0xc00] ;  /* 0x000c000005457984 */ /* 0x0002280000000800 */
[----:B------:R1:W0:Y:S04]  /*2050*/  LDS R70, [R13+0x800] ;  /* 0x000800000d467984 */ /* 0x0002280000000800 */
[----:B------:R1:W0:Y:S01]  /*2060*/  LDS R71, [R13+0xc00] ;  /* 0x000c00000d477984 */ /* 0x0002220000000800 */
[----:B------:R-:W-:Y:S01]  /*2070*/  UIADD3 UR6, UR8, 0x6, URZ ;  /* 0x0000000608067890 */ /* 0x000fe2000fffe03f */
[----:B--234-:R-:W-:Y:S01]  /*2080*/  WARPGROUP.ARRIVE ;  /* 0x00000000000079c5 */ /* 0x01cfe20000000000 */
[----:B------:R-:W-:Y:S01]  /*2090*/  UMOV UR11, 0x40000040 ;  /* 0x40000040000b7882 */ /* 0x000fe20000000000 */
[C---:B------:R-:W-:Y:S01]  /*20a0*/  ISETP.GT.AND P1, PT, R3.reuse, 0x2, PT ;  /* 0x000000020300780c */ /* 0x040fe20003f24270 */
[----:B------:R-:W-:-:S03]  /*20b0*/  VIADD R3, R3, 0xffffffff ;  /* 0xffffffff03037836 */ /* 0x000fc60000000000 */
[----:B------:R-:W-:Y:S01]  /*20c0*/  UMOV UR10, UR6 ;  /* 0x00000006000a7c82 */ /* 0x000fe20008000000 */
[----:B------:R-:W-:Y:S01]  /*20d0*/  R2UR UR6, R0 ;  /* 0x00000000000672ca */ /* 0x000fe200000e0000 */
[----:B------:R-:W-:Y:S03]  /*20e0*/  HGMMA.64x64x8.F32.TF32 R24, R72, gdesc[UR8], R24, gsb0 ;  /* 0x04e0000848187df0 */ /* 0x000fe60008002818 */
[----:B------:R-:W-:-:S04]  /*20f0*/  WARPGROUP.DEPBAR.LE gsb0, 0x0 ;  /* 0x00008000000079c5 */ /* 0x000fc80000010000 */
[----:B-1----:R-:W-:Y:S07]  /*2100*/  @P1 BRA `(.L_x_35) ;  /* 0xfffffff800841947 */ /* 0x002fee000383ffff */
.L_x_27:
[----:B0-----:R-:W-:Y:S01]  /*2110*/  IMAD.MOV.U32 R5, RZ, RZ, 0x40000040 ;  /* 0x40000040ff057424 */ /* 0x001fe200078e00ff */
[----:B------:R-:W-:Y:S01]  /*2120*/  LEA R4, R0, UR7, 0x9 ;  /* 0x0000000700047c11 */ /* 0x000fe2000f8e48ff */
[----:B-1234-:R-:W-:Y:S01]  /*2130*/  WARPGROUP.ARRIVE ;  /* 0x00000000000079c5 */ /* 0x01efe20000000000 */
[----:B------:R-:W-:Y:S01]  /*2140*/  IMAD.SHL.U32 R0, R18, 0x8, RZ ;  /* 0x0000000812007824 */ /* 0x000fe200078e00ff */
[----:B------:R-:W-:Y:S02]  /*2150*/  LOP3.LUT R7, R6, R10, R7, 0xfe, !PT ;  /* 0x0000000a06077212 */ /* 0x000fe400078efe07 */
[C---:B------:R-:W-:Y:S01]  /*2160*/  R2UR UR6, R4.reuse ;  /* 0x00000000040672ca */ /* 0x040fe200000e0000 */
[----:B------:R-:W-:Y:S01]  /*2170*/  VIADD R6, R4, 0x2 ;  /* 0x0000000204067836 */ /* 0x000fe20000000000 */
[----:B------:R-:W-:Y:S02]  /*2180*/  R2UR UR7, R5 ;  /* 0x00000000050772ca */ /* 0x000fe400000e0000 */
[----:B------:R-:W-:Y:S01]  /*2190*/  LOP3.LUT R0, R7, 0x18, R0, 0xf8, !PT ;  /* 0x0000001807007812 */ /* 0x000fe200078ef800 */
[----:B------:R-:W-:-:S04]  /*21a0*/  IMAD.MOV.U32 R7, RZ, RZ, 0x40000040 ;  /* 0x40000040ff077424 */ /* 0x000fc800078e00ff */
[----:B------:R-:W-:-:S05]  /*21b0*/  IMAD.IADD R9, R0, 0x1, R9 ;  /* 0x0000000100097824 */ /* 0x000fca00078e0209 */
[----:B------:R-:W-:Y:S01]  /*21c0*/  LEA R9, R9, UR9, 0x2 ;  /* 0x0000000909097c11 */ /* 0x000fe2000f8e10ff */
[----:B------:R-:W-:Y:S01]  /*21d0*/  HGMMA.64x64x8.F32.TF32 R24, R68, gdesc[UR4], R24, gsb0 ;  /* 0x04e0000444187df0 */ /* 0x000fe20008002818 */
[----:B------:R-:W-:Y:S02]  /*21e0*/  R2UR UR6, R6 ;  /* 0x00000000060672ca */ /* 0x000fe400000e0000 */
[----:B------:R-:W-:Y:S01]  /*21f0*/  R2UR UR7, R7 ;  /* 0x00000000070772ca */ /* 0x000fe200000e0000 */
[----:B------:R-:W-:Y:S01]  /*2200*/  IMAD.IADD R12, R12, 0x1, R9 ;  /* 0x000000010c0c7824 */ /* 0x000fe200078e0209 */
[----:B------:R-:W-:Y:S02]  /*2210*/  WARPGROUP.DEPBAR.LE gsb0, 0x0 ;  /* 0x00008000000079c5 */ /* 0x000fe40000010000 */
[----:B------:R-:W-:Y:S04]  /*2220*/  LDS R68, [R9+0x900] ;  /* 0x0009000009447984 */ /* 0x000fe80000000800 */
[----:B------:R-:W-:Y:S04]  /*2230*/  LDS R69, [R9+0xd00] ;  /* 0x000d000009457984 */ /* 0x000fe80000000800 */
[----:B------:R-:W-:Y:S04]  /*2240*/  LDS R70, [R12+0x900] ;  /* 0x000900000c467984 */ /* 0x000fe80000000800 */
[----:B------:R-:W0:Y:S02]  /*2250*/  LDS R71, [R12+0xd00] ;  /* 0x000d00000c477984 */ /* 0x000e240000000800 */
[----:B0-----:R-:W-:-:S06]  /*2260*/  WARPGROUP.ARRIVE ;  /* 0x00000000000079c5 */ /* 0x001fcc0000000000 */
[----:B------:R-:W-:Y:S03]  /*2270*/  HGMMA.64x64x8.F32.TF32 R24, R68, gdesc[UR4], R24, gsb0 ;  /* 0x04e0000444187df0 */ /* 0x000fe60008002818 */
[----:B------:R-:W-:Y:S02]  /*2280*/  WARPGROUP.DEPBAR.LE gsb0, 0x0 ;  /* 0x00008000000079c5 */ /* 0x000fe40000010000 */
[----:B------:R0:W1:Y:S04]  /*2290*/  LDS R68, [R9+0xa00] ;  /* 0x000a000009447984 */ /* 0x0000680000000800 */
[----:B------:R0:W2:Y:S04]  /*22a0*/  LDS R69, [R9+0xe00] ;  /* 0x000e000009457984 */ /* 0x0000a80000000800 */
[----:B------:R0:W3:Y:S04]  /*22b0*/  LDS R70, [R12+0xa00] ;  /* 0x000a00000c467984 */ /* 0x0000e80000000800 */
[----:B------:R0:W4:Y:S01]  /*22c0*/  LDS R71, [R12+0xe00] ;  /* 0x000e00000c477984 */ /* 0x0001220000000800 */
[----:B------:R-:W-:Y:S05]  /*22d0*/  @!P0 BRA `(.L_x_36) ;  /* 0x0000000000048947 */ /* 0x000fea0003800000 */
[----:B------:R-:W-:Y:S01]  /*22e0*/  BPT.TRAP 0x1 ;  /* 0x000000040000795c */ /* 0x000fe20000300000 */
.L_x_36:
[----:B------:R-:W-:Y:S01]  /*22f0*/  ULEA UR4, UR4, UR9, 0x3 ;  /* 0x0000000904047291 */ /* 0x000fe2000f8e183f */
[----:B------:R-:W-:-:S03]  /*2300*/  ISETP.GT.U32.AND P1, PT, R19, 0x1, PT ;  /* 0x000000011300780c */ /* 0x000fc60003f24070 */
[----:B------:R-:W-:-:S04]  /*2310*/  UIADD3 UR4, UR4, 0x48, URZ ;  /* 0x0000004804047890 */ /* 0x000fc8000fffe03f */
[----:B------:R-:W-:-:S09]  /*2320*/  UPRMT UR4, URZ, 0x654, UR4 ;  /* 0x000006543f047896 */ /* 0x000fd20008000004 */
[----:B------:R-:W-:Y:S01]  /*2330*/  SYNCS.ARRIVE.TRANS64.RED.A1T0 RZ, [UR4], RZ ;  /* 0x000000ffffff79a7 */ /* 0x000fe20008100404 */
[----:B------:R-:W-:Y:S05]  /*2340*/  @P1 BRA `(.L_x_37) ;  /* 0x0000000000041947 */ /* 0x000fea0003800000 */
[----:B------:R-:W-:Y:S01]  /*2350*/  BPT.TRAP 0x1 ;  /* 0x000000040000795c */ /* 0x000fe20000300000 */
.L_x_37:
[C---:B------:R-:W-:Y:S01]  /*2360*/  VIADD R6, R4.reuse, 0x4 ;  /* 0x0000000404067836 */ /* 0x040fe20000000000 */
[----:B-1234-:R-:W-:Y:S01]  /*2370*/  WARPGROUP.ARRIVE ;  /* 0x00000000000079c5 */ /* 0x01efe20000000000 */
[----:B------:R-:W-:Y:S02]  /*2380*/  IMAD.MOV.U32 R7, RZ, RZ, 0x40000040 ;  /* 0x40000040ff077424 */ /* 0x000fe400078e00ff */
[----:B------:R-:W-:Y:S01]  /*2390*/  VIADD R4, R4, 0x6 ;  /* 0x0000000604047836 */ /* 0x000fe20000000000 */
[----:B------:R-:W-:Y:S01]  /*23a0*/  R2UR UR6, R6 ;  /* 0x00000000060672ca */ /* 0x000fe200000e0000 */
[----:B------:R-:W-:Y:S01]  /*23b0*/  IMAD.MOV.U32 R5, RZ, RZ, 0x40000040 ;  /* 0x40000040ff057424 */ /* 0x000fe200078e00ff */
[----:B------:R-:W-:-:S13]  /*23c0*/  R2UR UR7, R7 ;  /* 0x00000000070772ca */ /* 0x000fda00000e0000 */
[----:B------:R-:W-:Y:S01]  /*23d0*/  HGMMA.64x64x8.F32.TF32 R24, R68, gdesc[UR4], R24, gsb0 ;  /* 0x04e0000444187df0 */ /* 0x000fe20008002818 */
[----:B------:R-:W-:Y:S02]  /*23e0*/  R2UR UR6, R4 ;  /* 0x00000000040672ca */ /* 0x000fe400000e0000 */
[----:B------:R-:W-:Y:S01]  /*23f0*/  R2UR UR7, R5 ;  /* 0x00000000050772ca */ /* 0x000fe200000e0000 */
        /* <DEDUP_REMOVED lines=8> */
.L_x_23:
[----:B------:R-:W-:Y:S05]  /*2480*/  @!P0 BRA `(.L_x_38) ;  /* 0x0000000000048947 */ /* 0x000fea0003800000 */
[----:B------:R-:W-:Y:S01]  /*2490*/  BPT.TRAP 0x1 ;  /* 0x000000040000795c */ /* 0x000fe20000300000 */
.L_x_38:
[----:B------:R-:W2:Y:S01]  /*24a0*/  S2UR UR7, SR_CgaCtaId ;  /* 0x00000000000779c3 */ /* 0x000ea20000008800 */
[----:B------:R-:W-:Y:S01]  /*24b0*/  UIADD3 UR39, UR40, UR39, URZ ;  /* 0x0000002728277290 */ /* 0x000fe2000fffe03f */
[----:B------:R-:W-:-:S03]  /*24c0*/  ISETP.GT.U32.AND P0, PT, R19, 0x1, PT ;  /* 0x000000011300780c */ /* 0x000fc60003f04070 */
[----:B------:R-:W-:-:S04]  /*24d0*/  UIADD3 UR6, UR39, -0x1, URZ ;  /* 0xffffffff27067890 */ /* 0x000fc8000fffe03f */
[----:B------:R-:W-:-:S04]  /*24e0*/  UIMAD.WIDE.U32 UR4, UR6, 0x38e38e39, URZ ;  /* 0x38e38e39060478a5 */ /* 0x000fc8000f8e003f */
[----:B------:R-:W-:-:S03]  /*24f0*/  USHF.R.U32.HI UR4, URZ, 0x1, UR5 ;  /* 0x000000013f047899 */ /* 0x000fc60008011605 */
[----:B------:R-:W-:Y:S01]  /*2500*/  UMOV UR5, 0x400 ;  /* 0x0000040000057882 */ /* 0x000fe20000000000 */
[----:B------:R-:W-:Y:S02]  /*2510*/  UIMAD UR6, UR4, -0x9, UR6 ;  /* 0xfffffff7040678a4 */ /* 0x000fe4000f8e0206 */
[----:B--2---:R-:W-:-:S04]  /*2520*/  ULEA UR5, UR7, UR5, 0x18 ;  /* 0x0000000507057291 */ /* 0x004fc8000f8ec03f */
[----:B------:R-:W-:-:S04]  /*2530*/  ULEA UR6, UR6, UR5, 0x3 ;  /* 0x0000000506067291 */ /* 0x000fc8000f8e183f */
[----:B------:R-:W-:-:S04]  /*2540*/  UIADD3 UR6, UR6, 0x48, URZ ;  /* 0x0000004806067890 */ /* 0x000fc8000fffe03f */
[----:B------:R-:W-:-:S09]  /*2550*/  UPRMT UR6, URZ, 0x654, UR6 ;  /* 0x000006543f067896 */ /* 0x000fd20008000006 */
[----:B------:R-:W-:Y:S01]  /*2560*/  SYNCS.ARRIVE.TRANS64.RED.A1T0 RZ, [UR6], RZ ;  /* 0x000000ffffff79a7 */ /* 0x000fe20008100406 */
[----:B------:R-:W-:Y:S05]  /*2570*/  @P0 BRA `(.L_x_39) ;  /* 0x0000000000040947 */ /* 0x000fea0003800000 */
[----:B------:R-:W-:Y:S01]  /*2580*/  BPT.TRAP 0x1 ;  /* 0x000000040000795c */ /* 0x000fe20000300000 */
.L_x_39:
[----:B------:R-:W2:Y:S01]  /*2590*/  LDC R6, c[0x0][0x288] ;  /* 0x0000a200ff067b82 */ /* 0x000ea20000000800 */
[----:B0-----:R-:W-:Y:S01]  /*25a0*/  LOP3.LUT R3, R18, 0x60, RZ, 0xc0, !PT ;  /* 0x0000006012037812 */ /* 0x001fe200078ec0ff */
[----:B------:R-:W-:Y:S01]  /*25b0*/  IMAD.SHL.U32 R9, R61, 0x40, RZ ;  /* 0x000000403d097824 */ /* 0x000fe200078e00ff */
[----:B------:R-:W-:Y:S01]  /*25c0*/  LOP3.LUT R8, R8, 0x7, RZ, 0xc0, !PT ;  /* 0x0000000708087812 */ /* 0x000fe200078ec0ff */
[----:B------:R-:W-:Y:S01]  /*25d0*/  IMAD.SHL.U32 R13, R60, 0x80, RZ ;  /* 0x000000803c0d7824 */ /* 0x000fe200078e00ff */
[----:B------:R-:W-:Y:S01]  /*25e0*/  SHF.R.U32.HI R5, RZ, 0x1, R3 ;  /* 0x00000001ff057819 */ /* 0x000fe20000011603 */
[----:B------:R-:W-:Y:S01]  /*25f0*/  UISETP.GT.U32.AND UP0, UPT, UR39, 0x8, UPT ;  /* 0x000000082700788c */ /* 0x000fe2000bf04070 */
[----:B------:R-:W-:Y:S01]  /*2600*/  LOP3.LUT R0, R56, 0x1, RZ, 0xc0, !PT ;  /* 0x0000000138007812 */ /* 0x000fe200078ec0ff */
[----:B------:R-:W-:Y:S01]  /*2610*/  IMAD.SHL.U32 R10, R18, 0x2, RZ ;  /* 0x00000002120a7824 */ /* 0x000fe200078e00ff */
[----:B------:R-:W-:Y:S01]  /*2620*/  IADD3 R7, RZ, -R5, -R8 ;  /* 0x80000005ff077210 */ /* 0x000fe20007ffe808 */
[----:B------:R-:W-:Y:S01]  /*2630*/  ULDC UR7, c[0x0][0x284] ;  /* 0x0000a10000077ab9 */ /* 0x000fe20000000800 */
[----:B------:R-:W-:Y:S01]  /*2640*/  UISETP.LT.U32.AND UP0, UPT, UR40, 0x9, UP0 ;  /* 0x000000092800788c */ /* 0x000fe20008701070 */
[C---:B------:R-:W-:Y:S01]  /*2650*/  IMAD.SHL.U32 R3, R0.reuse, 0x40, RZ ;  /* 0x0000004000037824 */ /* 0x040fe200078e00ff */
[----:B------:R-:W-:Y:S01]  /*2660*/  UISETP.GE.U32.AND UP1, UPT, UR40, 0x9, UPT ;  /* 0x000000092800788c */ /* 0x000fe2000bf26070 */
[----:B------:R-:W-:Y:S01]  /*2670*/  IMAD R4, R0, -0x40, R7 ;  /* 0xffffffc000047824 */ /* 0x000fe200078e0207 */
[----:B------:R-:W-:Y:S01]  /*2680*/  LOP3.LUT R0, R18, 0x3, RZ, 0xc0, !PT ;  /* 0x0000000312007812 */ /* 0x000fe200078ec0ff */
[----:B------:R-:W-:Y:S01]  /*2690*/  UIMAD.WIDE.U32 UR4, UR39, 0x38e38e39, URZ ;  /* 0x38e38e39270478a5 */ /* 0x000fe2000f8e003f */
[----:B------:R-:W-:Y:S01]  /*26a0*/  SHF.R.S32.HI R21, RZ, 0x1f, R59 ;  /* 0x0000001fff157819 */ /* 0x000fe2000001143b */
[----:B------:R-:W-:Y:S01]  /*26b0*/  ULDC.64 UR8, c[0x0][0x5d0] ;  /* 0x0001740000087ab9 */ /* 0x000fe20000000a00 */
[----:B------:R-:W-:Y:S01]  /*26c0*/  LOP3.LUT R10, R9, 0x6, R10, 0xf8, !PT ;  /* 0x00000006090a7812 */ /* 0x000fe200078ef80a */
[----:B------:R-:W-:Y:S01]  /*26d0*/  USEL UR6, URZ, 0x1, !UP0 ;  /* 0x000000013f067887 */ /* 0x000fe2000c000000 */
[----:B------:R-:W-:Y:S01]  /*26e0*/  IMAD.WIDE R60, R60, 0x80, RZ ;  /* 0x000000803c3c7825 */ /* 0x000fe200078e02ff */
[----:B------:R-:W-:Y:S01]  /*26f0*/  LOP3.LUT R3, R3, 0x40, R8, 0xe2, !PT ;  /* 0x0000004003037812 */ /* 0x000fe200078ee208 */
[----:B------:R-:W-:Y:S01]  /*2700*/  USHF.R.U32.HI UR4, URZ, 0x1, UR5 ;  /* 0x000000013f047899 */ /* 0x000fe20008011605 */
[----:B--2---:R-:W-:Y:S01]  /*2710*/  ISETP.GE.AND P0, PT, R9, R6, PT ;  /* 0x000000060900720c */ /* 0x004fe20003f06270 */
[----:B------:R-:W-:Y:S01]  /*2720*/  IMAD R0, R0, -0x2, R6 ;  /* 0xfffffffe00007824 */ /* 0x000fe200078e0206 */
[----:B------:R-:W-:Y:S01]  /*2730*/  SHF.R.S32.HI R11, RZ, 0x1f, R10 ;  /* 0x0000001fff0b7819 */ /* 0x000fe2000001140a */
[----:B------:R-:W-:Y:S01]  /*2740*/  IMAD R6, R21, UR8, RZ ;  /* 0x0000000815067c24 */ /* 0x000fe2000f8e02ff */
[----:B------:R-:W-:Y:S01]  /*2750*/  ISETP.GE.OR P0, PT, R13, UR7, P0 ;  /* 0x000000070d007c0c */ /* 0x000fe20008706670 */
[----:B------:R-:W-:Y:S01]  /*2760*/  ULOP3.LUT UR38, UR38, UR6, URZ, 0x3c, !UPT ;  /* 0x0000000626267292 */ /* 0x000fe2000f8e3c3f */
[----:B------:R-:W-:Y:S01]  /*2770*/  LOP3.LUT R65, R60, R3, R5, 0xfe, !PT ;  /* 0x000000033c417212 */ /* 0x000fe200078efe05 */
[C---:B------:R-:W-:Y:S01]  /*2780*/  IMAD R15, R59.reuse, UR9, R6 ;  /* 0x000000093b0f7c24 */ /* 0x040fe2000f8e0206 */
[----:B------:R-:W-:Y:S01]  /*2790*/  UIMAD UR39, UR4, -0x9, UR39 ;  /* 0xfffffff7042778a4 */ /* 0x000fe2000f8e0227 */
[----:B------:R-:W-:Y:S01]  /*27a0*/  IMAD.WIDE.U32 R6, R59, UR8, R10 ;  /* 0x000000083b067c25 */ /* 0x000fe2000f8e000a */
[----:B------:R-:W-:Y:S01]  /*27b0*/  @UP1 ULOP3.LUT UR38, UR38, 0x1, UR4, 0x78, !UPT ;  /* 0x0000000126261892 */ /* 0x000fe2000f8e7804 */
[----:B------:R-:W-:-:S02]  /*27c0*/  IADD3 R3, -R13, UR7, R4 ;  /* 0x000000070d037c10 */ /* 0x000fc4000fffe104 */
[----:B------:R-:W-:Y:S02]  /*27d0*/  IMAD.IADD R4, R0, 0x1, -R9 ;  /* 0x0000000100047824 */ /* 0x000fe400078e0a09 */
[----:B------:R-:W-:Y:S02]  /*27e0*/  IMAD.IADD R7, R7, 0x1, R15 ;  /* 0x0000000107077824 */ /* 0x000fe400078e020f */
[----:B------:R-:W-:Y:S01]  /*27f0*/  IMAD.MOV.U32 R0, RZ, RZ, -0x1 ;  /* 0xffffffffff007424 */ /* 0x000fe200078e00ff */
[----:B------:R-:W-:Y:S06]  /*2800*/  @P0 BRA `(.L_x_40) ;  /* 0x0000002000980947 */ /* 0x000fec0003800000 */
[----:B------:R-:W0:Y:S01]  /*2810*/  LDC.64 R66, c[0x0][0x5c8] ;  /* 0x00017200ff427b82 */ /* 0x000e220000000a00 */
[----:B-----5:R-:W-:Y:S01]  /*2820*/  FSETP.NEU.AND P0, PT, R58, RZ, PT ;  /* 0x000000ff3a00720b */ /* 0x020fe20003f0d000 */
[----:B------:R-:W-:Y:S01]  /*2830*/  BSSY B0, `(.L_x_40) ;  /* 0x0000223000007945 */ /* 0x000fe20003800000 */
[----:B-1----:R-:W-:-:S04]  /*2840*/  ISETP.GT.AND P1, PT, R4, RZ, PT ;  /* 0x000000ff0400720c */ /* 0x002fc80003f24270 */
[----:B------:R-:W-:Y:S01]  /*2850*/  ISETP.GT.AND P2, PT, R3, RZ, P1 ;  /* 0x000000ff0300720c */ /* 0x000fe20000f44270 */
[-C--:B0-----:R-:W-:Y:S02]  /*2860*/  IMAD R8, R61, R66.reuse, RZ ;  /* 0x000000423d087224 */ /* 0x081fe400078e02ff */
[----:B------:R-:W-:-:S04]  /*2870*/  IMAD.WIDE.U32 R22, R65, R66, R6 ;  /* 0x0000004241167225 */ /* 0x000fc800078e0006 */
[----:B------:R-:W-:-:S04]  /*2880*/  IMAD R5, R65, R67, R8 ;  /* 0x0000004341057224 */ /* 0x000fc800078e0208 */
[----:B------:R-:W-:Y:S01]  /*2890*/  IMAD.IADD R75, R23, 0x1, R5 ;  /* 0x00000001174b7824 */ /* 0x000fe200078e0205 */
[----:B------:R-:W-:Y:S06]  /*28a0*/  @!P0 BRA `(.L_x_41) ;  /* 0x0000001400dc8947 */ /* 0x000fec0003800000 */
[----:B------:R-:W0:Y:S01]  /*28b0*/  LDC.64 R68, c[0x0][0x5b8] ;  /* 0x00016e00ff447b82 */ /* 0x000e220000000a00 */
[----:B------:R-:W-:-:S07]  /*28c0*/  ULDC.64 UR4, c[0x0][0x5c0] ;  /* 0x0001700000047ab9 */ /* 0x000fce0000000a00 */
[----:B------:R-:W1:Y:S08]  /*28d0*/  LDC.64 R70, c[0x0][0x5b0] ;  /* 0x00016c00ff467b82 */ /* 0x000e700000000a00 */
[----:B------:R-:W2:Y:S01]  /*28e0*/  LDC.64 R72, c[0x0][0x5a8] ;  /* 0x00016a00ff487b82 */ /* 0x000ea20000000a00 */
[-C--:B0-----:R-:W-:Y:S02]  /*28f0*/  IMAD R6, R21, R68.reuse, RZ ;  /* 0x0000004415067224 */ /* 0x081fe400078e02ff */
[----:B------:R-:W-:-:S04]  /*2900*/  IMAD.WIDE.U32 R62, R59, R68, R10 ;  /* 0x000000443b3e7225 */ /* 0x000fc800078e000a */
[----:B------:R-:W-:Y:S02]  /*2910*/  IMAD R23, R59, R69, R6 ;  /* 0x000000453b177224 */ /* 0x000fe400078e0206 */
[-C--:B-1----:R-:W-:Y:S02]  /*2920*/  IMAD R60, R61, R70.reuse, RZ ;  /* 0x000000463d3c7224 */ /* 0x082fe400078e02ff */
[----:B------:R-:W-:Y:S02]  /*2930*/  IMAD.IADD R13, R63, 0x1, R23 ;  /* 0x000000013f0d7824 */ /* 0x000fe400078e0217 */
[----:B------:R-:W-:Y:S02]  /*2940*/  IMAD.MOV.U32 R12, RZ, RZ, R62 ;  /* 0x000000ffff0c7224 */ /* 0x000fe400078e003e */
[C---:B------:R-:W-:Y:S02]  /*2950*/  IMAD R61, R65.reuse, R71, R60 ;  /* 0x00000047413d7224 */ /* 0x040fe400078e023c */
[----:B------:R-:W-:-:S04]  /*2960*/  IMAD.WIDE.U32 R6, R65, R70, R12 ;  /* 0x0000004641067225 */ /* 0x000fc800078e000c */
[----:B------:R-:W-:Y:S01]  /*2970*/  IMAD.IADD R5, R7, 0x1, R61 ;  /* 0x0000000107057824 */ /* 0x000fe200078e023d */
[----:B--2---:R-:W-:-:S04]  /*2980*/  LEA R14, P0, R6, R72, 0x2 ;  /* 0x00000048060e7211 */ /* 0x004fc800078010ff */
[----:B------:R-:W-:-:S05]  /*2990*/  LEA.HI.X R15, R6, R73, R5, 0x2, P0 ;  /* 0x00000049060f7211 */ /* 0x000fca00000f1405 */
[----:B------:R0:W2:Y:S01]  /*29a0*/  @P2 LDG.E.LTC128B R5, desc[UR36][R14.64] ;  /* 0x000000240e052981 */ /* 0x0000a2000c1e1920 */
[----:B------:R-:W-:Y:S01]  /*29b0*/  LEA R8, P3, R22, UR4, 0x2 ;  /* 0x0000000416087c11 */ /* 0x000fe2000f8610ff */
[----:B------:R-:W-:Y:S01]  /*29c0*/  IMAD.WIDE.U32 R6, R65, R70, R10 ;  /* 0x0000004641067225 */ /* 0x000fe200078e000a */
[----:B------:R-:W-:Y:S01]  /*29d0*/  ISETP.GT.AND P0, PT, R4, 0x1, PT ;  /* 0x000000010400780c */ /* 0x000fe20003f04270 */
[----:B------:R-:W-:Y:S02]  /*29e0*/  BSSY B1, `(.L_x_42) ;  /* 0x0000012000017945 */ /* 0x000fe40003800000 */
[----:B------:R-:W-:Y:S02]  /*29f0*/  IMAD.IADD R7, R61, 0x1, R7 ;  /* 0x000000013d077824 */ /* 0x000fe400078e0207 */
[----:B------:R-:W-:Y:S01]  /*2a00*/  IMAD.WIDE.U32 R20, R59, R68, R6 ;  /* 0x000000443b147225 */ /* 0x000fe200078e0006 */
[----:B0-----:R-:W-:-:S03]  /*2a10*/  SHF.L.U64.HI R15, R70, 0x3, R71 ;  /* 0x00000003460f7819 */ /* 0x001fc60000010247 */
[----:B------:R-:W-:Y:S01]  /*2a20*/  IMAD.IADD R7, R23, 0x1, R21 ;  /* 0x0000000117077824 */ /* 0x000fe200078e0215 */
[----:B------:R-:W-:Y:S01]  /*2a30*/  LEA R6, P4, R20, R72, 0x2 ;  /* 0x0000004814067211 */ /* 0x000fe200078810ff */
[----:B------:R-:W-:-:S03]  /*2a40*/  IMAD.SHL.U32 R14, R70, 0x8, RZ ;  /* 0x00000008460e7824 */ /* 0x000fc600078e00ff */
[----:B------:R-:W-:Y:S01]  /*2a50*/  LEA.HI.X R7, R20, R73, R7, 0x2, P4 ;  /* 0x0000004914077211 */ /* 0x000fe200020f1407 */
[----:B------:R-:W-:Y:S01]  /*2a60*/  IMAD.WIDE.U32 R20, R65, R70, R14 ;  /* 0x0000004641147225 */ /* 0x000fe200078e000e */
[----:B--2---:R-:W-:-:S05]  /*2a70*/  LOP3.LUT R9, R5, 0xffffe000, RZ, 0xc0, !PT ;  /* 0xffffe00005097812 */ /* 0x004fca00078ec0ff */
[----:B------:R-:W-:-:S04]  /*2a80*/  FMUL R9, R9, R58 ;  /* 0x0000003a09097220 */ /* 0x000fc80000400000 */
[----:B------:R-:W-:Y:S01]  /*2a90*/  FFMA R69, R24, R57, R9 ;  /* 0x0000003918457223 */ /* 0x000fe20000000009 */
[----:B------:R-:W-:Y:S02]  /*2aa0*/  LEA.HI.X R9, R22, UR5, R75, 0x2, P3 ;  /* 0x0000000516097c11 */ /* 0x000fe400098f144b */
[----:B------:R-:W-:Y:S02]  /*2ab0*/  ISETP.GT.AND P3, PT, R3, RZ, P0 ;  /* 0x000000ff0300720c */ /* 0x000fe40000764270 */
[----:B------:R-:W-:-:S05]  /*2ac0*/  F2FP.TF32.F32.PACK_B R69, R69 ;  /* 0x00000045ff45723e */ /* 0x000fca00024050ff */
[----:B------:R0:W-:Y:S06]  /*2ad0*/  @P2 STG.E desc[UR36][R8.64], R69 ;  /* 0x0000004508002986 */ /* 0x0001ec000c101924 */
[----:B------:R-:W-:Y:S05]  /*2ae0*/  @!P3 BRA `(.L_x_43) ;  /* 0x000000000004b947 */ /* 0x000fea0003800000 */
[----:B------:R1:W5:Y:S02]  /*2af0*/  LDG.E.LTC128B R5, desc[UR36][R6.64+0x4] ;  /* 0x0000042406057981 */ /* 0x000364000c1e1920 */
.L_x_43:
[----:B------:R-:W-:Y:S05]  /*2b00*/  BSYNC B1 ;  /* 0x0000000000017941 */ /* 0x000fea0003800000 */
.L_x_42:
[----:B-----5:R-:W-:Y:S01]  /*2b10*/  LOP3.LUT R15, R5, 0xffffe000, RZ, 0xc0, !PT ;  /* 0xffffe000050f7812 */ /* 0x020fe200078ec0ff */
[----:B------:R-:W-:Y:S01]  /*2b20*/  IMAD.IADD R61, R61, 0x1, R21 ;  /* 0x000000013d3d7824 */ /* 0x000fe200078e0215 */
[----:B------:R-:W-:Y:S01]  /*2b30*/  IADD3 R62, P2, R62, R20, RZ ;  /* 0x000000143e3e7210 */ /* 0x000fe20007f5e0ff */
[----:B------:R-:W-:Y:S01]  /*2b40*/  IMAD.MOV.U32 R22, RZ, RZ, R5 ;  /* 0x000000ffff167224 */ /* 0x000fe200078e0005 */
[----:B------:R-:W-:Y:S01]  /*2b50*/  ISETP.GT.AND P1, PT, R3, 0x8, P1 ;  /* 0x000000080300780c */ /* 0x000fe20000f24270 */
[----:B------:R-:W-:Y:S02]  /*2b60*/  FMUL R12, R15, R58 ;  /* 0x0000003a0f0c7220 */ /* 0x000fe40000400000 */
[----:B------:R-:W-:Y:S01]  /*2b70*/  IMAD.X R13, R61, 0x1, R13, P2 ;  /* 0x000000013d0d7824 */ /* 0x000fe200010e060d */
[----:B------:R-:W-:Y:S01]  /*2b80*/  LEA R14, P2, R62, R72, 0x2 ;  /* 0x000000483e0e7211 */ /* 0x000fe200078410ff */
[----:B------:R-:W-:-:S03]  /*2b90*/  FFMA R25, R25, R57, R12 ;  /* 0x0000003919197223 */ /* 0x000fc6000000000c */
[----:B------:R-:W-:Y:S02]  /*2ba0*/  LEA.HI.X R15, R62, R73, R13, 0x2, P2 ;  /* 0x000000493e0f7211 */ /* 0x000fe400010f140d */
[----:B------:R-:W-:-:S05]  /*2bb0*/  F2FP.TF32.F32.PACK_B R25, R25 ;  /* 0x00000019ff19723e */ /* 0x000fca00024050ff */
[----:B------:R2:W-:Y:S04]  /*2bc0*/  @P3 STG.E desc[UR36][R8.64+0x4], R25 ;  /* 0x0000041908003986 */ /* 0x0005e8000c101924 */
[----:B------:R-:W3:Y:S01]  /*2bd0*/  @P1 LDG.E.LTC128B R22, desc[UR36][R14.64] ;  /* 0x000000240e161981 */ /* 0x000ee2000c1e1920 */
[----:B------:R-:W-:Y:S01]  /*2be0*/  IADD3 R20, P2, R10, R20, RZ ;  /* 0x000000140a147210 */ /* 0x000fe20007f5e0ff */
[----:B------:R-:W-:Y:S01]  /*2bf0*/  BSSY B1, `(.L_x_44) ;  /* 0x0000011000017945 */ /* 0x000fe20003800000 */
[----:B------:R-:W-:-:S03]  /*2c00*/  ISETP.GT.AND P0, PT, R3, 0x8, P0 ;  /* 0x000000080300780c */ /* 0x000fc60000704270 */
[----:B------:R-:W-:Y:S01]  /*2c10*/  IMAD.X R21, R11, 0x1, R61, P2 ;  /* 0x000000010b157824 */ /* 0x000fe200010e063d */
[C---:B------:R-:W-:Y:S02]  /*2c20*/  SHF.L.U64.HI R11, R66.reuse, 0x5, R67 ;  /* 0x00000005420b7819 */ /* 0x040fe40000010243 */
[----:B------:R-:W-:Y:S01]  /*2c30*/  LEA R12, P2, R66, R8, 0x5 ;  /* 0x00000008420c7211 */ /* 0x000fe200078428ff */
[----:B------:R-:W-:-:S04]  /*2c40*/  IMAD.WIDE.U32 R20, R59, R68, R20 ;  /* 0x000000443b147225 */ /* 0x000fc800078e0014 */
[----:B------:R-:W-:Y:S01]  /*2c50*/  IMAD.X R13, R11, 0x1, R9, P2 ;  /* 0x000000010b0d7824 */ /* 0x000fe200010e0609 */
[----:B------:R-:W-:Y:S02]  /*2c60*/  LEA R10, P3, R20, R72, 0x2 ;  /* 0x00000048140a7211 */ /* 0x000fe400078610ff */
[----:B---3--:R-:W-:-:S05]  /*2c70*/  LOP3.LUT R5, R22, 0xffffe000, RZ, 0xc0, !PT ;  /* 0xffffe00016057812 */ /* 0x008fca00078ec0ff */
[----:B------:R-:W-:-:S04]  /*2c80*/  FMUL R5, R5, R58 ;  /* 0x0000003a05057220 */ /* 0x000fc80000400000 */
[----:B------:R-:W-:Y:S01]  /*2c90*/  FFMA R59, R26, R57, R5 ;  /* 0x000000391a3b7223 */ /* 0x000fe20000000005 */
[----:B------:R-:W-:-:S04]  /*2ca0*/  IMAD.IADD R5, R23, 0x1, R21 ;  /* 0x0000000117057824 */ /* 0x000fc800078e0215 */
[----:B------:R-:W-:Y:S02]  /*2cb0*/  F2FP.TF32.F32.PACK_B R59, R59 ;  /* 0x0000003bff3b723e */ /* 0x000fe400024050ff */
[----:B------:R-:W-:-:S03]  /*2cc0*/  LEA.HI.X R11, R20, R73, R5, 0x2, P3 ;  /* 0x00000049140b7211 */ /* 0x000fc600018f1405 */
[----:B------:R2:W-:Y:S01]  /*2cd0*/  @P1 STG.E desc[UR36][R12.64], R59 ;  /* 0x0000003b0c001986 */ /* 0x0005e2000c101924 */
[----:B------:R-:W-:Y:S05]  /*2ce0*/  @!P0 BRA `(.L_x_45) ;  /* 0x0000000000048947 */ /* 0x000fea0003800000 */
[----:B------:R3:W5:Y:S02]  /*2cf0*/  LDG.E.LTC128B R22, desc[UR36][R10.64+0x4] ;  /* 0x000004240a167981 */ /* 0x000764000c1e1920 */
.L_x_45:
[----:B------:R-:W-:Y:S05]  /*2d00*/  BSYNC B1 ;  /* 0x0000000000017941 */ /* 0x000fea0003800000 */
.L_x_44:
[----:B-----5:R-:W-:Y:S01]  /*2d10*/  LOP3.LUT R5, R22, 0xffffe000, RZ, 0xc0, !PT ;  /* 0xffffe00016057812 */ /* 0x020fe200078ec0ff */
[----:B------:R-:W-:Y:S01]  /*2d20*/  BSSY B1, `(.L_x_46) ;  /* 0x0000009000017945 */ /* 0x000fe20003800000 */
[----:B------:R-:W-:-:S03]  /*2d30*/  ISETP.GT.AND P1, PT, R4, 0x8, PT ;  /* 0x000000080400780c */ /* 0x000fc60003f24270 */
[----:B------:R-:W-:Y:S01]  /*2d40*/  FMUL R14, R5, R58 ;  /* 0x0000003a050e7220 */ /* 0x000fe20000400000 */
[----:B------:R-:W-:-:S03]  /*2d50*/  ISETP.GT.AND P2, PT, R3, RZ, P1 ;  /* 0x000000ff0300720c */ /* 0x000fc60000f44270 */
[----:B------:R-:W-:-:S05]  /*2d60*/  FFMA R27, R27, R57, R14 ;  /* 0x000000391b1b7223 */ /* 0x000fca000000000e */
[----:B------:R-:W-:-:S05]  /*2d70*/  F2FP.TF32.F32.PACK_B R27, R27 ;  /* 0x0000001bff1b723e */ /* 0x000fca00024050ff */
[----:B------:R4:W-:Y:S01]  /*2d80*/  @P0 STG.E desc[UR36][R12.64+0x4], R27 ;  /* 0x0000041b0c000986 */ /* 0x0009e2000c101924 */
[----:B------:R-:W-:Y:S05]  /*2d90*/  @!P2 BRA `(.L_x_47) ;  /* 0x000000000004a947 */ /* 0x000fea0003800000 */
[----:B------:R0:W5:Y:S02]  /*2da0*/  LDG.E.LTC128B R22, desc[UR36][R6.64+0x20] ;  /* 0x0000202406167981 */ /* 0x000164000c1e1920 */
.L_x_47:
[----:B------:R-:W-:Y:S05]  /*2db0*/  BSYNC B1 ;  /* 0x0000000000017941 */ /* 0x000fea0003800000 */
.L_x_46:
        /* <DEDUP_REMOVED lines=10> */
.L_x_49:
[----:B------:R-:W-:Y:S05]  /*2e60*/  BSYNC B1 ;  /* 0x0000000000017941 */ /* 0x000fea0003800000 */
.L_x_48:
[----:B0----5:R-:W-:Y:S01]  /*2e70*/  LOP3.LUT R5, R22, 0xffffe000, RZ, 0xc0, !PT ;  /* 0xffffe00016057812 */ /* 0x021fe200078ec0ff */
[----:B------:R-:W-:Y:S01]  /*2e80*/  BSSY B1, `(.L_x_50) ;  /* 0x0000008000017945 */ /* 0x000fe20003800000 */
[----:B------:R-:W-:-:S03]  /*2e90*/  ISETP.GT.AND P1, PT, R3, 0x8, P1 ;  /* 0x000000080300780c */ /* 0x000fc60000f24270 */
[----:B------:R-:W-:-:S04]  /*2ea0*/  FMUL R14, R5, R58 ;  /* 0x0000003a050e7220 */ /* 0x000fc80000400000 */
[----:B------:R-:W-:-:S05]  /*2eb0*/  FFMA R29, R29, R57, R14 ;  /* 0x000000391d1d7223 */ /* 0x000fca000000000e */
[----:B------:R-:W-:-:S05]  /*2ec0*/  F2FP.TF32.F32.PACK_B R29, R29 ;  /* 0x0000001dff1d723e */ /* 0x000fca00024050ff */
[----:B------:R0:W-:Y:S01]  /*2ed0*/  @P3 STG.E desc[UR36][R8.64+0x24], R29 ;  /* 0x0000241d08003986 */ /* 0x0001e2000c101924 */
[----:B------:R-:W-:Y:S05]  /*2ee0*/  @!P1 BRA `(.L_x_51) ;  /* 0x0000000000049947 */ /* 0x000fea0003800000 */
[----:B------:R0:W5:Y:S02]  /*2ef0*/  LDG.E.LTC128B R22, desc[UR36][R10.64+0x20] ;  /* 0x000020240a167981 */ /* 0x000164000c1e1920 */
.L_x_51:
[----:B------:R-:W-:Y:S05]  /*2f00*/  BSYNC B1 ;  /* 0x0000000000017941 */ /* 0x000fea0003800000 */
.L_x_50:
[----:B-----5:R-:W-:Y:S01]  /*2f10*/  LOP3.LUT R5, R22, 0xffffe000, RZ, 0xc0, !PT ;  /* 0xffffe00016057812 */ /* 0x020fe200078ec0ff */
        /* <DEDUP_REMOVED lines=8> */
.L_x_53:
[----:B------:R-:W-:Y:S05]  /*2fa0*/  BSYNC B1 ;  /* 0x0000000000017941 */ /* 0x000fea0003800000 */
.L_x_52:
[----:B0----5:R-:W-:Y:S01]  /*2fb0*/  LOP3.LUT R5, R22, 0xffffe000, RZ, 0xc0, !PT ;  /* 0xffffe00016057812 */ /* 0x021fe200078ec0ff */
        /* <DEDUP_REMOVED lines=9> */
.L_x_55:
[----:B------:R-:W-:Y:S05]  /*3050*/  BSYNC B1 ;  /* 0x0000000000017941 */ /* 0x000fea0003800000 */
.L_x_54:
        /* <DEDUP_REMOVED lines=10> */
.L_x_57:
[----:B------:R-:W-:Y:S05]  /*3100*/  BSYNC B1 ;  /* 0x0000000000017941 */ /* 0x000fea0003800000 */
.L_x_56:
        /* <DEDUP_REMOVED lines=9> */
.L_x_59:
[----:B------:R-:W-:Y:S05]  /*31a0*/  BSYNC B1 ;  /* 0x0000000000017941 */ /* 0x000fea0003800000 */
.L_x_58:
        /* <DEDUP_REMOVED lines=9> */
.L_x_61:
[----:B------:R-:W-:Y:S05]  /*3240*/  BSYNC B1 ;  /* 0x0000000000017941 */ /* 0x000fea0003800000 */
.L_x_60:
        /* <DEDUP_REMOVED lines=10> */
.L_x_63:
[----:B------:R-:W-:Y:S05]  /*32f0*/  BSYNC B1 ;  /* 0x0000000000017941 */ /* 0x000fea0003800000 */
.L_x_62:
        /* <DEDUP_REMOVED lines=10> */
.L_x_65:
[----:B------:R-:W-:Y:S05]  /*33a0*/  BSYNC B1 ;  /* 0x0000000000017941 */ /* 0x000fea0003800000 */
.L_x_64:
        /* <DEDUP_REMOVED lines=9> */
.L_x_67:
[----:B------:R-:W-:Y:S05]  /*3440*/  BSYNC B1 ;  /* 0x0000000000017941 */ /* 0x000fea0003800000 */
.L_x_66:
        /* <DEDUP_REMOVED lines=9> */
.L_x_69:
[----:B------:R-:W-:Y:S05]  /*34e0*/  BSYNC B1 ;  /* 0x0000000000017941 */ /* 0x000fea0003800000 */
.L_x_68:
        /* <DEDUP_REMOVED lines=10> */
.L_x_71:
[----:B------:R-:W-:Y:S05]  /*3590*/  BSYNC B1 ;  /* 0x0000000000017941 */ /* 0x000fea0003800000 */
.L_x_70:
        /* <DEDUP_REMOVED lines=10> */
.L_x_73:
[----:B------:R-:W-:Y:S05]  /*3640*/  BSYNC B1 ;  /* 0x0000000000017941 */ /* 0x000fea0003800000 */
.L_x_72:
        /* <DEDUP_REMOVED lines=9> */
.L_x_75:
[----:B------:R-:W-:Y:S05]  /*36e0*/  BSYNC B1 ;  /* 0x0000000000017941 */ /* 0x000fea0003800000 */
.L_x_74:
        /* <DEDUP_REMOVED lines=9> */
.L_x_77:
[----:B------:R-:W-:Y:S05]  /*3780*/  BSYNC B1 ;  /* 0x0000000000017941 */ /* 0x000fea0003800000 */
.L_x_76:
        /* <DEDUP_REMOVED lines=10> */
.L_x_79:
[----:B------:R-:W-:Y:S05]  /*3830*/  BSYNC B1 ;  /* 0x0000000000017941 */ /* 0x000fea0003800000 */
.L_x_78:
        /* <DEDUP_REMOVED lines=10> */
.L_x_81:
[----:B------:R-:W-:Y:S05]  /*38e0*/  BSYNC B1 ;  /* 0x0000000000017941 */ /* 0x000fea0003800000 */
.L_x_80:
        /* <DEDUP_REMOVED lines=9> */
.L_x_83:
[----:B------:R-:W-:Y:S05]  /*3980*/  BSYNC B1 ;  /* 0x0000000000017941 */ /* 0x000fea0003800000 */
.L_x_82:
        /* <DEDUP_REMOVED lines=9> */
.L_x_85:
[----:B------:R-:W-:Y:S05]  /*3a20*/  BSYNC B1 ;  /* 0x0000000000017941 */ /* 0x000fea0003800000 */
.L_x_84:
        /* <DEDUP_REMOVED lines=10> */
.L_x_87:
[----:B------:R-:W-:Y:S05]  /*3ad0*/  BSYNC B1 ;  /* 0x0000000000017941 */ /* 0x000fea0003800000 */
.L_x_86:
        /* <DEDUP_REMOVED lines=10> */
.L_x_89:
[----:B------:R-:W-:Y:S05]  /*3b80*/  BSYNC B1 ;  /* 0x0000000000017941 */ /* 0x000fea0003800000 */
.L_x_88:
        /* <DEDUP_REMOVED lines=9> */
.L_x_91:
[----:B------:R-:W-:Y:S05]  /*3c20*/  BSYNC B1 ;  /* 0x0000000000017941 */ /* 0x000fea0003800000 */
.L_x_90:
        /* <DEDUP_REMOVED lines=9> */
.L_x_93:
[----:B------:R-:W-:Y:S05]  /*3cc0*/  BSYNC B1 ;  /* 0x0000000000017941 */ /* 0x000fea0003800000 */
.L_x_92:
        /* <DEDUP_REMOVED lines=10> */
.L_x_95:
[----:B------:R-:W-:Y:S05]  /*3d70*/  BSYNC B1 ;  /* 0x0000000000017941 */ /* 0x000fea0003800000 */
.L_x_94:
[----:B-----5:R-:W-:Y:S01]  /*3d80*/  LOP3.LUT R5, R22, 0xffffe000, RZ, 0xc0, !PT ;  /* 0xffffe00016057812 */ /* 0x020fe200078ec0ff */
[----:B------:R-:W-:Y:S01]  /*3d90*/  BSSY B1, `(.L_x_96) ;  /* 0x000000b000017945 */ /* 0x000fe20003800000 */
[----:B------:R-:W-:Y:S01]  /*3da0*/  ISETP.GT.AND P0, PT, R4, 0x39, PT ;  /* 0x000000390400780c */ /* 0x000fe20003f04270 */
[----:B------:R-:W-:Y:S02]  /*3db0*/  @P2 IMAD.MOV.U32 R4, RZ, RZ, R8 ;  /* 0x000000ffff042224 */ /* 0x000fe400078e0008 */
[----:B------:R-:W-:Y:S01]  /*3dc0*/  FMUL R5, R5, R58 ;  /* 0x0000003a05057220 */ /* 0x000fe20000400000 */
[----:B------:R-:W-:-:S03]  /*3dd0*/  ISETP.GT.AND P3, PT, R3, RZ, P0 ;  /* 0x000000ff0300720c */ /* 0x000fc60000764270 */
[----:B------:R-:W-:Y:S01]  /*3de0*/  FFMA R15, R52, R57, R5 ;  /* 0x00000039340f7223 */ /* 0x000fe20000000005 */
[----:B------:R-:W-:-:S04]  /*3df0*/  @P2 IMAD.MOV.U32 R5, RZ, RZ, R9 ;  /* 0x000000ffff052224 */ /* 0x000fc800078e0009 */
[----:B------:R-:W-:-:S05]  /*3e00*/  F2FP.TF32.F32.PACK_B R15, R15 ;  /* 0x0000000fff0f723e */ /* 0x000fca00024050ff */
[----:B------:R0:W-:Y:S01]  /*3e10*/  @P2 STG.E desc[UR36][R4.64+0xe0], R15 ;  /* 0x0000e00f04002986 */ /* 0x0001e2000c101924 */
[----:B------:R-:W-:Y:S05]  /*3e20*/  @!P3 BRA `(.L_x_97) ;  /* 0x000000000004b947 */ /* 0x000fea0003800000 */
[----:B------:R0:W5:Y:S02]  /*3e30*/  LDG.E.LTC128B R22, desc[UR36][R6.64+0xe4] ;  /* 0x0000e42406167981 */ /* 0x000164000c1e1920 */
.L_x_97:
[----:B------:R-:W-:Y:S05]  /*3e40*/  BSYNC B1 ;  /* 0x0000000000017941 */ /* 0x000fea0003800000 */
.L_x_96:
        /* <DEDUP_REMOVED lines=9> */
.L_x_99:
[----:B------:R-:W-:Y:S05]  /*3ee0*/  BSYNC B1 ;  /* 0x0000000000017941 */ /* 0x000fea0003800000 */
.L_x_98:
[----:B-----5:R-:W-:Y:S01]  /*3ef0*/  LOP3.LUT R5, R22, 0xffffe000, RZ, 0xc0, !PT ;  /* 0xffffe00016057812 */ /* 0x020fe200078ec0ff */
[----:B------:R-:W-:Y:S01]  /*3f00*/  @P1 IMAD.MOV.U32 R4, RZ, RZ, R12 ;  /* 0x000000ffff041224 */ /* 0x000fe200078e000c */
[----:B------:R-:W-:Y:S01]  /*3f10*/  ISETP.GT.AND P0, PT, R3, 0x8, P0 ;  /* 0x000000080300780c */ /* 0x000fe20000704270 */
[----:B------:R-:W-:Y:S02]  /*3f20*/  BSSY B1, `(.L_x_100) ;  /* 0x0000008000017945 */ /* 0x000fe40003800000 */
[----:B------:R-:W-:-:S04]  /*3f30*/  FMUL R5, R5, R58 ;  /* 0x0000003a05057220 */ /* 0x000fc80000400000 */
[----:B-1----:R-:W-:Y:S01]  /*3f40*/  FFMA R7, R54, R57, R5 ;  /* 0x0000003936077223 */ /* 0x002fe20000000005 */
[----:B------:R-:W-:-:S04]  /*3f50*/  @P1 IMAD.MOV.U32 R5, RZ, RZ, R13 ;  /* 0x000000ffff051224 */ /* 0x000fc800078e000d */
[----:B------:R-:W-:-:S05]  /*3f60*/  F2FP.TF32.F32.PACK_B R7, R7 ;  /* 0x00000007ff07723e */ /* 0x000fca00024050ff */
[----:B------:R1:W-:Y:S01]  /*3f70*/  @P1 STG.E desc[UR36][R4.64+0xe0], R7 ;  /* 0x0000e00704001986 */ /* 0x0003e2000c101924 */
[----:B------:R-:W-:Y:S05]  /*3f80*/  @!P0 BRA `(.L_x_101) ;  /* 0x0000000000048947 */ /* 0x000fea0003800000 */
[----:B------:R0:W5:Y:S02]  /*3f90*/  LDG.E.LTC128B R22, desc[UR36][R10.64+0xe4] ;  /* 0x0000e4240a167981 */ /* 0x000164000c1e1920 */
.L_x_101:
[----:B------:R-:W-:Y:S05]  /*3fa0*/  BSYNC B1 ;  /* 0x0000000000017941 */ /* 0x000fea0003800000 */
.L_x_100:
[----:B------:R-:W-:Y:S05]  /*3fb0*/  @!P0 BRA `(.L_x_102) ;  /* 0x0000000800a88947 */ /* 0x000fea0003800000 */
[----:B-----5:R-:W-:-:S05]  /*3fc0*/  LOP3.LUT R3, R22, 0xffffe000, RZ, 0xc0, !PT ;  /* 0xffffe00016037812 */ /* 0x020fca00078ec0ff */
[----:B-1----:R-:W-:-:S04]  /*3fd0*/  FMUL R4, R3, R58 ;  /* 0x0000003a03047220 */ /* 0x002fc80000400000 */
[----:B------:R-:W-:-:S05]  /*3fe0*/  FFMA R55, R55, R57, R4 ;  /* 0x0000003937377223 */ /* 0x000fca0000000004 */
[----:B------:R-:W-:-:S05]  /*3ff0*/  F2FP.TF32.F32.PACK_B R55, R55 ;  /* 0x00000037ff37723e */ /* 0x000fca00024050ff */
[----:B------:R1:W-:Y:S01]  /*4000*/  STG.E desc[UR36][R12.64+0xe4], R55 ;  /* 0x0000e4370c007986 */ /* 0x0003e2000c101924 */
[----:B------:R-:W-:Y:S05]  /*4010*/  BRA `(.L_x_102) ;  /* 0x0000000800907947 */ /* 0x000fea0003800000 */
.L_x_41:
[----:B------:R-:W-:Y:S01]  /*4020*/  ISETP.GT.AND P3, PT, R4, 0x1, PT ;  /* 0x000000010400780c */ /* 0x000fe20003f64270 */
[----:B------:R-:W-:Y:S01]  /*4030*/  ULDC.64 UR4, c[0x0][0x5c0] ;  /* 0x0001700000047ab9 */ /* 0x000fe20000000a00 */
[-C--:B------:R-:W-:Y:S01]  /*4040*/  FMUL R5, R24, R57.reuse ;  /* 0x0000003918057220 */ /* 0x080fe20000400000 */
[----:B------:R-:W-:Y:S01]  /*4050*/  LEA R6, P4, R22, UR4, 0x2 ;  /* 0x0000000416067c11 */ /* 0x000fe2000f8810ff */
[-C--:B------:R-:W-:Y:S01]  /*4060*/  FMUL R25, R25, R57.reuse ;  /* 0x0000003919197220 */ /* 0x080fe20000400000 */
[----:B------:R-:W-:Y:S01]  /*4070*/  ISETP.GT.AND P0, PT, R3, RZ, P3 ;  /* 0x000000ff0300720c */ /* 0x000fe20001f04270 */
[-C--:B------:R-:W-:Y:S01]  /*4080*/  FMUL R11, R26, R57.reuse ;  /* 0x000000391a0b7220 */ /* 0x080fe20000400000 */
[----:B------:R-:W-:Y:S01]  /*4090*/  LEA.HI.X R7, R22, UR5, R75, 0x2, P4 ;  /* 0x0000000516077c11 */ /* 0x000fe2000a0f144b */
[----:B------:R-:W-:Y:S01]  /*40a0*/  FMUL R27, R27, R57 ;  /* 0x000000391b1b7220 */ /* 0x000fe20000400000 */
[----:B------:R-:W-:Y:S01]  /*40b0*/  F2FP.TF32.F32.PACK_B R5, R5 ;  /* 0x00000005ff05723e */ /* 0x000fe200024050ff */
[----:B------:R-:W-:Y:S01]  /*40c0*/  FMUL R29, R29, R57 ;  /* 0x000000391d1d7220 */ /* 0x000fe20000400000 */
[----:B------:R-:W-:Y:S01]  /*40d0*/  F2FP.TF32.F32.PACK_B R25, R25 ;  /* 0x00000019ff19723e */ /* 0x000fe200024050ff */
[-C--:B------:R-:W-:Y:S01]  /*40e0*/  FMUL R31, R31, R57.reuse ;  /* 0x000000391f1f7220 */ /* 0x080fe20000400000 */
[C---:B------:R-:W-:Y:S01]  /*40f0*/  SHF.L.U64.HI R67, R66.reuse, 0x5, R67 ;  /* 0x0000000542437819 */ /* 0x040fe20000010243 */
[----:B------:R0:W-:Y:S01]  /*4100*/  @P2 STG.E desc[UR36][R6.64], R5 ;  /* 0x0000000506002986 */ /* 0x0001e2000c101924 */
[----:B------:R-:W-:Y:S01]  /*4110*/  LEA R8, P4, R66, R6, 0x5 ;  /* 0x0000000642087211 */ /* 0x000fe200078828ff */
[-C--:B------:R-:W-:Y:S01]  /*4120*/  FMUL R13, R32, R57.reuse ;  /* 0x00000039200d7220 */ /* 0x080fe20000400000 */
[----:B------:R-:W-:Y:S01]  /*4130*/  ISETP.GT.AND P1, PT, R3, 0x8, P1 ;  /* 0x000000080300780c */ /* 0x000fe20000f24270 */
[----:B------:R-:W-:Y:S01]  /*4140*/  @P0 STG.E desc[UR36][R6.64+0x4], R25 ;  /* 0x0000041906000986 */ /* 0x000fe2000c101924 */
[C---:B------:R-:W-:Y:S01]  /*4150*/  ISETP.GT.AND P2, PT, R4.reuse, 0x8, PT ;  /* 0x000000080400780c */ /* 0x040fe20003f44270 */
[----:B------:R-:W-:Y:S01]  /*4160*/  IMAD.X R9, R67, 0x1, R7, P4 ;  /* 0x0000000143097824 */ /* 0x000fe200020e0607 */
[----:B------:R-:W-:Y:S01]  /*4170*/  ISETP.GT.AND P3, PT, R3, 0x8, P3 ;  /* 0x000000080300780c */ /* 0x000fe20001f64270 */
[-C--:B------:R-:W-:Y:S01]  /*4180*/  FMUL R33, R33, R57.reuse ;  /* 0x0000003921217220 */ /* 0x080fe20000400000 */
[----:B------:R-:W-:Y:S01]  /*4190*/  ISETP.GT.AND P0, PT, R4, 0x9, PT ;  /* 0x000000090400780c */ /* 0x000fe20003f04270 */
[-C--:B------:R-:W-:Y:S01]  /*41a0*/  FMUL R35, R35, R57.reuse ;  /* 0x0000003923237220 */ /* 0x080fe20000400000 */
[C---:B------:R-:W-:Y:S01]  /*41b0*/  ISETP.GT.AND P5, PT, R3.reuse, RZ, P2 ;  /* 0x000000ff0300720c */ /* 0x040fe200017a4270 */
[-C--:B0-----:R-:W-:Y:S01]  /*41c0*/  FMUL R5, R28, R57.reuse ;  /* 0x000000391c057220 */ /* 0x081fe20000400000 */
[----:B------:R-:W-:Y:S01]  /*41d0*/  ISETP.GT.AND P4, PT, R3, RZ, P0 ;  /* 0x000000ff0300720c */ /* 0x000fe20000784270 */
[----:B------:R-:W-:Y:S01]  /*41e0*/  FMUL R37, R37, R57 ;  /* 0x0000003925257220 */ /* 0x000fe20000400000 */
[----:B------:R-:W-:Y:S01]  /*41f0*/  F2FP.TF32.F32.PACK_B R11, R11 ;  /* 0x0000000bff0b723e */ /* 0x000fe200024050ff */
[----:B------:R-:W-:Y:S01]  /*4200*/  FMUL R39, R39, R57 ;  /* 0x0000003927277220 */ /* 0x000fe20000400000 */
[----:B------:R-:W-:Y:S01]  /*4210*/  F2FP.TF32.F32.PACK_B R27, R27 ;  /* 0x0000001bff1b723e */ /* 0x000fe200024050ff */
[----:B------:R-:W-:Y:S01]  /*4220*/  FMUL R41, R41, R57 ;  /* 0x0000003929297220 */ /* 0x000fe20000400000 */
[----:B------:R-:W-:Y:S01]  /*4230*/  F2FP.TF32.F32.PACK_B R5, R5 ;  /* 0x00000005ff05723e */ /* 0x000fe200024050ff */
[----:B------:R0:W-:Y:S01]  /*4240*/  @P1 STG.E desc[UR36][R8.64], R11 ;  /* 0x0000000b08001986 */ /* 0x0001e2000c101924 */
[----:B------:R-:W-:Y:S01]  /*4250*/  F2FP.TF32.F32.PACK_B R29, R29 ;  /* 0x0000001dff1d723e */ /* 0x000fe200024050ff */
[-C--:B------:R-:W-:Y:S01]  /*4260*/  FMUL R43, R43, R57.reuse ;  /* 0x000000392b2b7220 */ /* 0x080fe20000400000 */
[C---:B------:R-:W-:Y:S01]  /*4270*/  ISETP.GT.AND P1, PT, R4.reuse, 0x10, PT ;  /* 0x000000100400780c */ /* 0x040fe20003f24270 */
[----:B------:R-:W-:Y:S01]  /*4280*/  @P3 STG.E desc[UR36][R8.64+0x4], R27 ;  /* 0x0000041b08003986 */ /* 0x000fe2000c101924 */
[----:B------:R-:W-:Y:S01]  /*4290*/  ISETP.GT.AND P3, PT, R4, 0x11, PT ;  /* 0x000000110400780c */ /* 0x000fe20003f64270 */
[-C--:B------:R-:W-:Y:S01]  /*42a0*/  FMUL R45, R45, R57.reuse ;  /* 0x000000392d2d7220 */ /* 0x080fe20000400000 */
[C---:B------:R-:W-:Y:S01]  /*42b0*/  ISETP.GT.AND P2, PT, R3.reuse, 0x8, P2 ;  /* 0x000000080300780c */ /* 0x040fe20001744270 */
[----:B------:R1:W-:Y:S01]  /*42c0*/  @P5 STG.E desc[UR36][R6.64+0x20], R5 ;  /* 0x0000200506005986 */ /* 0x0003e2000c101924 */
[----:B------:R-:W-:Y:S01]  /*42d0*/  ISETP.GT.AND P0, PT, R3, 0x8, P0 ;  /* 0x000000080300780c */ /* 0x000fe20000704270 */
[-C--:B------:R-:W-:Y:S01]  /*42e0*/  FMUL R47, R47, R57.reuse ;  /* 0x000000392f2f7220 */ /* 0x080fe20000400000 */
[C---:B------:R-:W-:Y:S01]  /*42f0*/  ISETP.GT.AND P5, PT, R3.reuse, RZ, P1 ;  /* 0x000000ff0300720c */ /* 0x040fe20000fa4270 */
[----:B------:R-:W-:Y:S01]  /*4300*/  @P4 STG.E desc[UR36][R6.64+0x24], R29 ;  /* 0x0000241d06004986 */ /* 0x000fe2000c101924 */
        /* <DEDUP_REMOVED lines=8> */
[----:B-1----:R-:W-:Y:S01]  /*4390*/  FMUL R5, R34, R57 ;  /* 0x0000003922057220 */ /* 0x002fe20000400000 */
[----:B------:R-:W-:Y:S01]  /*43a0*/  F2FP.TF32.F32.PACK_B R33, R33 ;  /* 0x00000021ff21723e */ /* 0x000fe200024050ff */
[----:B------:R0:W-:Y:S01]  /*43b0*/  @P2 STG.E desc[UR36][R8.64+0x20], R11 ;  /* 0x0000200b08002986 */ /* 0x0001e2000c101924 */
[----:B------:R-:W-:Y:S01]  /*43c0*/  ISETP.GT.AND P1, PT, R3, 0x8, P1 ;  /* 0x000000080300780c */ /* 0x000fe20000f24270 */
[-C--:B------:R-:W-:Y:S01]  /*43d0*/  FMUL R21, R52, R57.reuse ;  /* 0x0000003934157220 */ /* 0x080fe20000400000 */
[C---:B------:R-:W-:Y:S01]  /*43e0*/  ISETP.GT.AND P2, PT, R4.reuse, 0x19, PT ;  /* 0x000000190400780c */ /* 0x040fe20003f44270 */
[----:B------:R-:W-:Y:S01]  /*43f0*/  @P0 STG.E desc[UR36][R8.64+0x24], R31 ;  /* 0x0000241f08000986 */ /* 0x000fe2000c101924 */
[----:B------:R-:W-:Y:S01]  /*4400*/  ISETP.GT.AND P0, PT, R4, 0x18, PT ;  /* 0x000000180400780c */ /* 0x000fe20003f04270 */
[----:B------:R-:W-:Y:S01]  /*4410*/  FMUL R53, R53, R57 ;  /* 0x0000003935357220 */ /* 0x000fe20000400000 */
[----:B------:R-:W-:Y:S01]  /*4420*/  F2FP.TF32.F32.PACK_B R5, R5 ;  /* 0x00000005ff05723e */ /* 0x000fe200024050ff */
[----:B------:R1:W-:Y:S01]  /*4430*/  @P5 STG.E desc[UR36][R6.64+0x40], R13 ;  /* 0x0000400d06005986 */ /* 0x0003e2000c101924 */
[----:B------:R-:W-:Y:S01]  /*4440*/  ISETP.GT.AND P5, PT, R3, RZ, P0 ;  /* 0x000000ff0300720c */ /* 0x000fe200007a4270 */
[----:B------:R-:W-:Y:S01]  /*4450*/  FMUL R55, R55, R57 ;  /* 0x0000003937377220 */ /* 0x000fe20000400000 */
[----:B------:R-:W-:Y:S01]  /*4460*/  F2FP.TF32.F32.PACK_B R35, R35 ;  /* 0x00000023ff23723e */ /* 0x000fe200024050ff */
[----:B------:R-:W-:Y:S01]  /*4470*/  @P4 STG.E desc[UR36][R6.64+0x44], R33 ;  /* 0x0000442106004986 */ /* 0x000fe2000c101924 */
[C---:B------:R-:W-:Y:S01]  /*4480*/  ISETP.GT.AND P4, PT, R3.reuse, 0x8, P3 ;  /* 0x000000080300780c */ /* 0x040fe20001f84270 */
[----:B0-----:R-:W-:Y:S01]  /*4490*/  FMUL R11, R36, R57 ;  /* 0x00000039240b7220 */ /* 0x001fe20000400000 */
[----:B------:R-:W-:Y:S01]  /*44a0*/  ISETP.GT.AND P3, PT, R3, RZ, P2 ;  /* 0x000000ff0300720c */ /* 0x000fe20001764270 */
[----:B------:R0:W-:Y:S01]  /*44b0*/  @P1 STG.E desc[UR36][R8.64+0x40], R5 ;  /* 0x0000400508001986 */ /* 0x0001e2000c101924 */
[----:B------:R-:W-:-:S02]  /*44c0*/  F2FP.TF32.F32.PACK_B R37, R37 ;  /* 0x00000025ff25723e */ /* 0x000fc400024050ff */
[----:B------:R-:W-:Y:S01]  /*44d0*/  F2FP.TF32.F32.PACK_B R11, R11 ;  /* 0x0000000bff0b723e */ /* 0x000fe200024050ff */
[----:B-1----:R-:W-:Y:S01]  /*44e0*/  FMUL R13, R40, R57 ;  /* 0x00000039280d7220 */ /* 0x002fe20000400000 */
[----:B------:R-:W-:Y:S02]  /*44f0*/  ISETP.GT.AND P1, PT, R4, 0x20, PT ;  /* 0x000000200400780c */ /* 0x000fe40003f24270 */
[C---:B------:R-:W-:Y:S02]  /*4500*/  ISETP.GT.AND P0, PT, R3.reuse, 0x8, P0 ;  /* 0x000000080300780c */ /* 0x040fe40000704270 */
[----:B------:R-:W-:Y:S01]  /*4510*/  F2FP.TF32.F32.PACK_B R39, R39 ;  /* 0x00000027ff27723e */ /* 0x000fe200024050ff */
[----:B------:R-:W-:Y:S01]  /*4520*/  @P4 STG.E desc[UR36][R8.64+0x44], R35 ;  /* 0x0000442308004986 */ /* 0x000fe2000c101924 */
[C---:B------:R-:W-:Y:S01]  /*4530*/  ISETP.GT.AND P4, PT, R3.reuse, 0x8, P2 ;  /* 0x000000080300780c */ /* 0x040fe20001784270 */
[----:B0-----:R-:W-:Y:S01]  /*4540*/  FMUL R5, R38, R57 ;  /* 0x0000003926057220 */ /* 0x001fe20000400000 */
[----:B------:R-:W-:Y:S01]  /*4550*/  ISETP.GT.AND P2, PT, R4, 0x21, PT ;  /* 0x000000210400780c */ /* 0x000fe20003f44270 */
[----:B------:R0:W-:Y:S01]  /*4560*/  @P5 STG.E desc[UR36][R6.64+0x60], R11 ;  /* 0x0000600b06005986 */ /* 0x0001e2000c101924 */
[----:B------:R-:W-:-:S02]  /*4570*/  ISETP.GT.AND P5, PT, R3, RZ, P1 ;  /* 0x000000ff0300720c */ /* 0x000fc40000fa4270 */
[----:B------:R-:W-:Y:S01]  /*4580*/  F2FP.TF32.F32.PACK_B R5, R5 ;  /* 0x00000005ff05723e */ /* 0x000fe200024050ff */
[----:B------:R-:W-:Y:S01]  /*4590*/  @P3 STG.E desc[UR36][R6.64+0x64], R37 ;  /* 0x0000642506003986 */ /* 0x000fe2000c101924 */
[C---:B------:R-:W-:Y:S02]  /*45a0*/  ISETP.GT.AND P3, PT, R3.reuse, RZ, P2 ;  /* 0x000000ff0300720c */ /* 0x040fe40001764270 */
[----:B------:R-:W-:Y:S01]  /*45b0*/  F2FP.TF32.F32.PACK_B R13, R13 ;  /* 0x0000000dff0d723e */ /* 0x000fe200024050ff */
[----:B------:R1:W-:Y:S01]  /*45c0*/  @P0 STG.E desc[UR36][R8.64+0x60], R5 ;  /* 0x0000600508000986 */ /* 0x0003e2000c101924 */
[----:B------:R-:W-:Y:S02]  /*45d0*/  F2FP.TF32.F32.PACK_B R41, R41 ;  /* 0x00000029ff29723e */ /* 0x000fe400024050ff */
[----:B------:R-:W-:Y:S01]  /*45e0*/  ISETP.GT.AND P1, PT, R3, 0x8, P1 ;  /* 0x000000080300780c */ /* 0x000fe20000f24270 */
[----:B------:R-:W-:Y:S01]  /*45f0*/  @P4 STG.E desc[UR36][R8.64+0x64], R39 ;  /* 0x0000642708004986 */ /* 0x000fe2000c101924 */
[----:B------:R-:W-:Y:S01]  /*4600*/  ISETP.GT.AND P4, PT, R4, 0x28, PT ;  /* 0x000000280400780c */ /* 0x000fe20003f84270 */
[----:B0-----:R-:W-:Y:S01]  /*4610*/  FMUL R11, R44, R57 ;  /* 0x000000392c0b7220 */ /* 0x001fe20000400000 */
[----:B------:R-:W-:Y:S01]  /*4620*/  F2FP.TF32.F32.PACK_B R43, R43 ;  /* 0x0000002bff2b723e */ /* 0x000fe200024050ff */
[----:B------:R0:W-:Y:S01]  /*4630*/  @P5 STG.E desc[UR36][R6.64+0x80], R13 ;  /* 0x0000800d06005986 */ /* 0x0001e2000c101924 */
[----:B------:R-:W-:-:S02]  /*4640*/  ISETP.GT.AND P5, PT, R4, 0x29, PT ;  /* 0x000000290400780c */ /* 0x000fc40003fa4270 */
[----:B------:R-:W-:Y:S01]  /*4650*/  F2FP.TF32.F32.PACK_B R11, R11 ;  /* 0x0000000bff0b723e */ /* 0x000fe200024050ff */
[----:B------:R-:W-:Y:S01]  /*4660*/  @P3 STG.E desc[UR36][R6.64+0x84], R41 ;  /* 0x0000842906003986 */ /* 0x000fe2000c101924 */
[C---:B------:R-:W-:Y:S01]  /*4670*/  ISETP.GT.AND P3, PT, R3.reuse, 0x8, P2 ;  /* 0x000000080300780c */ /* 0x040fe20001764270 */
[-C--:B-1----:R-:W-:Y:S01]  /*4680*/  FMUL R5, R42, R57.reuse ;  /* 0x000000392a057220 */ /* 0x082fe20000400000 */
[C---:B------:R-:W-:Y:S02]  /*4690*/  ISETP.GT.AND P2, PT, R3.reuse, RZ, P4 ;  /* 0x000000ff0300720c */ /* 0x040fe40002744270 */
[C---:B------:R-:W-:Y:S02]  /*46a0*/  ISETP.GT.AND P0, PT, R3.reuse, RZ, P5 ;  /* 0x000000ff0300720c */ /* 0x040fe40002f04270 */
[----:B------:R-:W-:Y:S01]  /*46b0*/  ISETP.GT.AND P4, PT, R3, 0x8, P4 ;  /* 0x000000080300780c */ /* 0x000fe20002784270 */
[----:B0-----:R-:W-:Y:S01]  /*46c0*/  FMUL R13, R46, R57 ;  /* 0x000000392e0d7220 */ /* 0x001fe20000400000 */
[----:B------:R-:W-:-:S02]  /*46d0*/  F2FP.TF32.F32.PACK_B R5, R5 ;  /* 0x00000005ff05723e */ /* 0x000fc400024050ff */
[----:B------:R-:W-:Y:S02]  /*46e0*/  F2FP.TF32.F32.PACK_B R45, R45 ;  /* 0x0000002dff2d723e */ /* 0x000fe400024050ff */
[----:B------:R-:W-:Y:S01]  /*46f0*/  ISETP.GT.AND P5, PT, R3, 0x8, P5 ;  /* 0x000000080300780c */ /* 0x000fe20002fa4270 */
[----:B------:R0:W-:Y:S01]  /*4700*/  @P1 STG.E desc[UR36][R8.64+0x80], R5 ;  /* 0x0000800508001986 */ /* 0x0001e2000c101924 */
[C---:B------:R-:W-:Y:S02]  /*4710*/  ISETP.GT.AND P1, PT, R4.reuse, 0x38, PT ;  /* 0x000000380400780c */ /* 0x040fe40003f24270 */
[----:B------:R-:W-:Y:S01]  /*4720*/  F2FP.TF32.F32.PACK_B R13, R13 ;  /* 0x0000000dff0d723e */ /* 0x000fe200024050ff */
[----:B------:R-:W-:Y:S01]  /*4730*/  @P3 STG.E desc[UR36][R8.64+0x84], R43 ;  /* 0x0000842b08003986 */ /* 0x000fe2000c101924 */
[C---:B------:R-:W-:Y:S02]  /*4740*/  ISETP.GT.AND P3, PT, R4.reuse, 0x30, PT ;  /* 0x000000300400780c */ /* 0x040fe40003f64270 */
[----:B------:R-:W-:Y:S01]  /*4750*/  F2FP.TF32.F32.PACK_B R47, R47 ;  /* 0x0000002fff2f723e */ /* 0x000fe200024050ff */
[----:B------:R1:W-:Y:S01]  /*4760*/  @P2 STG.E desc[UR36][R6.64+0xa0], R11 ;  /* 0x0000a00b06002986 */ /* 0x0003e2000c101924 */
[----:B------:R-:W-:-:S02]  /*4770*/  ISETP.GT.AND P2, PT, R4, 0x31, PT ;  /* 0x000000310400780c */ /* 0x000fc40003f44270 */
[----:B------:R-:W-:Y:S01]  /*4780*/  F2FP.TF32.F32.PACK_B R49, R49 ;  /* 0x00000031ff31723e */ /* 0x000fe200024050ff */
[----:B------:R-:W-:Y:S01]  /*4790*/  @P0 STG.E desc[UR36][R6.64+0xa4], R45 ;  /* 0x0000a42d06000986 */ /* 0x000fe2000c101924 */
[----:B------:R-:W-:Y:S01]  /*47a0*/  ISETP.GT.AND P0, PT, R4, 0x39, PT ;  /* 0x000000390400780c */ /* 0x000fe20003f04270 */
[----:B------:R-:W-:Y:S01]  /*47b0*/  @P4 IMAD.MOV.U32 R4, RZ, RZ, R8 ;  /* 0x000000ffff044224 */ /* 0x000fe200078e0008 */
[----:B------:R-:W-:Y:S01]  /*47c0*/  F2FP.TF32.F32.PACK_B R15, R15 ;  /* 0x0000000fff0f723e */ /* 0x000fe200024050ff */
[----:B0-----:R-:W-:Y:S01]  /*47d0*/  @P4 IMAD.MOV.U32 R5, RZ, RZ, R9 ;  /* 0x000000ffff054224 */ /* 0x001fe200078e0009 */
[----:B------:R-:W-:Y:S02]  /*47e0*/  F2FP.TF32.F32.PACK_B R51, R51 ;  /* 0x00000033ff33723e */ /* 0x000fe400024050ff */
[----:B------:R-:W-:Y:S01]  /*47f0*/  F2FP.TF32.F32.PACK_B R21, R21 ;  /* 0x00000015ff15723e */ /* 0x000fe200024050ff */
[----:B-1----:R-:W-:Y:S01]  /*4800*/  FMUL R11, R48, R57 ;  /* 0x00000039300b7220 */ /* 0x002fe20000400000 */
[----:B------:R0:W-:Y:S01]  /*4810*/  @P4 STG.E desc[UR36][R4.64+0xa0], R13 ;  /* 0x0000a00d04004986 */ /* 0x0001e2000c101924 */
[----:B------:R-:W-:-:S02]  /*4820*/  ISETP.GT.AND P4, PT, R3, RZ, P3 ;  /* 0x000000ff0300720c */ /* 0x000fc40001f84270 */
[----:B------:R-:W-:Y:S02]  /*4830*/  ISETP.GT.AND P3, PT, R3, 0x8, P3 ;  /* 0x000000080300780c */ /* 0x000fe40001f64270 */
[----:B------:R-:W-:Y:S02]  /*4840*/  F2FP.TF32.F32.PACK_B R11, R11 ;  /* 0x0000000bff0b723e */ /* 0x000fe400024050ff */
[----:B------:R-:W-:Y:S02]  /*4850*/  F2FP.TF32.F32.PACK_B R53, R53 ;  /* 0x00000035ff35723e */ /* 0x000fe400024050ff */
[----:B------:R-:W-:Y:S01]  /*4860*/  F2FP.TF32.F32.PACK_B R55, R55 ;  /* 0x00000037ff37723e */ /* 0x000fe200024050ff */
[----:B0-----:R-:W-:Y:S02]  /*4870*/  @P5 IMAD.MOV.U32 R4, RZ, RZ, R8 ;  /* 0x000000ffff045224 */ /* 0x001fe400078e0008 */
[----:B------:R-:W-:Y:S01]  /*4880*/  FMUL R13, R54, R57 ;  /* 0x00000039360d7220 */ /* 0x000fe20000400000 */
[----:B------:R-:W-:-:S04]  /*4890*/  @P5 IMAD.MOV.U32 R5, RZ, RZ, R9 ;  /* 0x000000ffff055224 */ /* 0x000fc800078e0009 */
[----:B------:R-:W-:Y:S01]  /*48a0*/  F2FP.TF32.F32.PACK_B R13, R13 ;  /* 0x0000000dff0d723e */ /* 0x000fe200024050ff */
[----:B------:R0:W-:Y:S01]  /*48b0*/  @P5 STG.E desc[UR36][R4.64+0xa4], R47 ;  /* 0x0000a42f04005986 */ /* 0x0001e2000c101924 */
[C---:B------:R-:W-:Y:S02]  /*48c0*/  ISETP.GT.AND P5, PT, R3.reuse, RZ, P2 ;  /* 0x000000ff0300720c */ /* 0x040fe400017a4270 */
[----:B------:R-:W-:Y:S01]  /*48d0*/  ISETP.GT.AND P2, PT, R3, 0x8, P2 ;  /* 0x000000080300780c */ /* 0x000fe20001744270 */
[----:B0-----:R-:W-:Y:S02]  /*48e0*/  @P4 IMAD.MOV.U32 R4, RZ, RZ, R6 ;  /* 0x000000ffff044224 */ /* 0x001fe400078e0006 */
[----:B------:R-:W-:-:S05]  /*48f0*/  @P4 IMAD.MOV.U32 R5, RZ, RZ, R7 ;  /* 0x000000ffff054224 */ /* 0x000fca00078e0007 */
        /* <DEDUP_REMOVED lines=10> */
[----:B------:R0:W-:Y:S02]  /*49a0*/  @P3 STG.E desc[UR36][R4.64+0xc0], R15 ;  /* 0x0000c00f04003986 */ /* 0x0001e4000c101924 */
[----:B0-----:R-:W-:Y:S02]  /*49b0*/  @P2 IMAD.MOV.U32 R4, RZ, RZ, R8 ;  /* 0x000000ffff042224 */ /* 0x001fe400078e0008 */
[----:B------:R-:W-:-:S05]  /*49c0*/  @P2 IMAD.MOV.U32 R5, RZ, RZ, R9 ;  /* 0x000000ffff052224 */ /* 0x000fca00078e0009 */
[----:B------:R0:W-:Y:S02]  /*49d0*/  @P2 STG.E desc[UR36][R4.64+0xc4], R51 ;  /* 0x0000c43304002986 */ /* 0x0001e4000c101924 */
[----:B0-----:R-:W-:Y:S02]  /*49e0*/  @P4 IMAD.MOV.U32 R4, RZ, RZ, R6 ;  /* 0x000000ffff044224 */ /* 0x001fe400078e0006 */
[----:B------:R-:W-:-:S05]  /*49f0*/  @P4 IMAD.MOV.U32 R5, RZ, RZ, R7 ;  /* 0x000000ffff054224 */ /* 0x000fca00078e0007 */
[----:B------:R0:W-:Y:S04]  /*4a00*/  @P4 STG.E desc[UR36][R4.64+0xe0], R21 ;  /* 0x0000e01504004986 */ /* 0x0001e8000c101924 */
[----:B------:R1:W-:Y:S01]  /*4a10*/  @P5 STG.E desc[UR36][R6.64+0xe4], R53 ;  /* 0x0000e43506005986 */ /* 0x0003e2000c101924 */
[----:B0-----:R-:W-:Y:S02]  /*4a20*/  @P1 IMAD.MOV.U32 R4, RZ, RZ, R8 ;  /* 0x000000ffff041224 */ /* 0x001fe400078e0008 */
[----:B------:R-:W-:-:S05]  /*4a30*/  @P1 IMAD.MOV.U32 R5, RZ, RZ, R9 ;  /* 0x000000ffff051224 */ /* 0x000fca00078e0009 */
[----:B------:R1:W-:Y:S04]  /*4a40*/  @P1 STG.E desc[UR36][R4.64+0xe0], R13 ;  /* 0x0000e00d04001986 */ /* 0x0003e8000c101924 */
[----:B------:R1:W-:Y:S02]  /*4a50*/  @P0 STG.E desc[UR36][R8.64+0xe4], R55 ;  /* 0x0000e43708000986 */ /* 0x0003e4000c101924 */
.L_x_102:
[----:B------:R-:W-:Y:S05]  /*4a60*/  BSYNC B0 ;  /* 0x0000000000007941 */ /* 0x000fea0003800000 */
.L_x_40:
[----:B------:R-:W-:Y:S01]  /*4a70*/  ULDC UR4, c[0x0][0xc] ;  /* 0x0000030000047ab9 */ /* 0x000fe20000000800 */
[----:B------:R-:W-:Y:S01]  /*4a80*/  ULDC UR5, c[0x0][0x10] ;  /* 0x0000040000057ab9 */ /* 0x000fe20000000800 */
[----:B------:R-:W0:Y:S01]  /*4a90*/  LDC R3, c[0x0][0x14] ;  /* 0x00000500ff037b82 */ /* 0x000e220000000800 */
[----:B------:R-:W-:Y:S01]  /*4aa0*/  UIMAD.WIDE.U32 UR4, UR4, UR5, URZ ;  /* 0x00000005040472a5 */ /* 0x000fe2000f8e003f */
[----:B------:R-:W-:Y:S02]  /*4ab0*/  IMAD.MOV.U32 R61, RZ, RZ, -0x1 ;  /* 0xffffffffff3d7424 */ /* 0x000fe400078e00ff */
[----:B--2---:R-:W-:-:S03]  /*4ac0*/  IMAD.MOV.U32 R59, RZ, RZ, -0x1 ;  /* 0xffffffffff3b7424 */ /* 0x004fc600078e00ff */
[----:B0-----:R-:W-:-:S04]  /*4ad0*/  IMAD.WIDE.U32 R16, R3, UR4, R16 ;  /* 0x0000000403107c25 */ /* 0x001fc8000f8e0010 */
[----:B------:R-:W-:Y:S01]  /*4ae0*/  IMAD R3, R3, UR5, RZ ;  /* 0x0000000503037c24 */ /* 0x000fe2000f8e02ff */
[----:B------:R-:W-:Y:S02]  /*4af0*/  ULDC.64 UR4, c[0x0][0x650] ;  /* 0x0001940000047ab9 */ /* 0x000fe40000000a00 */
[----:B------:R-:W-:Y:S01]  /*4b00*/  ISETP.GE.U32.AND P0, PT, R16, UR4, PT ;  /* 0x0000000410007c0c */ /* 0x000fe2000bf06070 */
[--C-:B------:R-:W-:Y:S01]  /*4b10*/  IMAD.IADD R17, R17, 0x1, R3.reuse ;  /* 0x0000000111117824 */ /* 0x100fe200078e0203 */
[----:B------:R-:W-:-:S04]  /*4b20*/  PRMT R3, RZ, 0x7610, R3 ;  /* 0x00007610ff037816 */ /* 0x000fc80000000003 */
[----:B------:R-:W-:-:S13]  /*4b30*/  ISETP.GE.U32.AND.EX P0, PT, R17, UR5, PT, P0 ;  /* 0x0000000511007c0c */ /* 0x000fda000bf06100 */
[----:B------:R-:W-:Y:S05]  /*4b40*/  @P0 BRA `(.L_x_103) ;  /* 0x0000000400640947 */ /* 0x000fea0003800000 */
[----:B-1--4-:R-:W0:Y:S01]  /*4b50*/  S2R R12, SR_CTAID.X ;  /* 0x00000000000c7919 */ /* 0x012e220000002500 */
[----:B---3--:R-:W1:Y:S01]  /*4b60*/  LDC.64 R10, c[0x0][0x628] ;  /* 0x00018a00ff0a7b82 */ /* 0x008e620000000a00 */
[----:B------:R-:W-:Y:S01]  /*4b70*/  ULDC UR4, c[0x0][0x150] ;  /* 0x0000540000047ab9 */ /* 0x000fe20000000800 */
[----:B------:R-:W-:Y:S01]  /*4b80*/  IMAD.MOV.U32 R8, RZ, RZ, R16 ;  /* 0x000000ffff087224 */ /* 0x000fe200078e0010 */
[----:B-----5:R-:W2:Y:S01]  /*4b90*/  S2R R22, SR_CTAID.Y ;  /* 0x0000000000167919 */ /* 0x020ea20000002600 */
[----:B------:R-:W-:-:S04]  /*4ba0*/  IMAD.MOV.U32 R9, RZ, RZ, R17 ;  /* 0x000000ffff097224 */ /* 0x000fc800078e0011 */
[----:B------:R-:W3:Y:S08]  /*4bb0*/  LDC R21, c[0x0][0x144] ;  /* 0x00005100ff157b82 */ /* 0x000ef00000000800 */
[----:B------:R-:W4:Y:S08]  /*4bc0*/  LDC R0, c[0x0][0x630] ;  /* 0x00018c00ff007b82 */ /* 0x000f300000000800 */
[----:B------:R-:W2:Y:S01]  /*4bd0*/  LDC.64 R14, c[0x0][0x620] ;  /* 0x00018800ff0e7b82 */ /* 0x000ea20000000a00 */
[----:B-1----:R-:W-:-:S04]  /*4be0*/  ISETP.NE.U32.AND P0, PT, R10, RZ, PT ;  /* 0x000000ff0a00720c */ /* 0x002fc80003f05070 */
[----:B------:R-:W-:Y:S02]  /*4bf0*/  ISETP.NE.AND.EX P0, PT, R11, RZ, PT, P0 ;  /* 0x000000ff0b00720c */ /* 0x000fe40003f05300 */
[----:B0-----:R-:W-:-:S05]  /*4c00*/  I2FP.F32.U32 R3, R12 ;  /* 0x0000000c00037245 */ /* 0x001fca0000201000 */
[----:B------:R-:W-:-:S04]  /*4c10*/  FMUL R3, R3, UR4 ;  /* 0x0000000403037c20 */ /* 0x000fc80008400000 */
[----:B------:R0:W1:Y:S02]  /*4c20*/  F2I.U32.TRUNC.NTZ R20, R3 ;  /* 0x0000000300147305 */ /* 0x000064000020f000 */
[----:B---34-:R-:W-:Y:S05]  /*4c30*/  @!P0 BRA `(.L_x_104) ;  /* 0x0000000000288947 */ /* 0x018fea0003800000 */
[----:B0-----:R-:W0:Y:S02]  /*4c40*/  LDC R3, c[0x0][0x634] ;  /* 0x00018d00ff037b82 */ /* 0x001e240000000800 */
        /* <DEDUP_REMOVED lines=9> */
.L_x_104:
[----:B------:R-:W3:Y:S01]  /*4ce0*/  LDC.64 R26, c[0x0][0x640] ;  /* 0x00019000ff1a7b82 */ /* 0x000ee20000000a00 */
[-CC-:B------:R-:W-:Y:S01]  /*4cf0*/  SHF.R.U64 R59, R8, R0.reuse, R9.reuse ;  /* 0x00000000083b7219 */ /* 0x180fe20000001209 */
[----:B-1----:R-:W-:Y:S01]  /*4d00*/  IMAD.MOV R20, RZ, RZ, -R20 ;  /* 0x000000ffff147224 */ /* 0x002fe200078e0a14 */
[----:B------:R-:W-:Y:S01]  /*4d10*/  SHF.R.U32.HI R0, RZ, R0, R9 ;  /* 0x00000000ff007219 */ /* 0x000fe20000011609 */
[----:B------:R-:W-:Y:S01]  /*4d20*/  ULDC UR4, c[0x0][0x154] ;  /* 0x0000550000047ab9 */ /* 0x000fe20000000800 */
[----:B0-----:R-:W-:Y:S01]  /*4d30*/  IADD3 R3, P0, RZ, -R59, RZ ;  /* 0x8000003bff037210 */ /* 0x001fe20007f1e0ff */
[----:B------:R-:W-:Y:S02]  /*4d40*/  IMAD R21, R21, R20, R12 ;  /* 0x0000001415157224 */ /* 0x000fe400078e020c */
[----:B------:R-:W0:Y:S01]  /*4d50*/  LDC R6, c[0x0][0x618] ;  /* 0x00018600ff067b82 */ /* 0x000e220000000800 */
[----:B------:R-:W-:Y:S02]  /*4d60*/  IMAD.MOV.U32 R7, RZ, RZ, 0x1 ;  /* 0x00000001ff077424 */ /* 0x000fe400078e00ff */
[----:B------:R-:W-:-:S04]  /*4d70*/  IMAD.X R5, RZ, RZ, ~R0, P0 ;  /* 0x000000ffff057224 */ /* 0x000fc800000e0e00 */
[-C--:B--2---:R-:W-:Y:S01]  /*4d80*/  IMAD R0, R5, R14.reuse, RZ ;  /* 0x0000000e05007224 */ /* 0x084fe200078e02ff */
[----:B------:R-:W1:Y:S01]  /*4d90*/  LDC R8, c[0x0][0x608] ;  /* 0x00018200ff087b82 */ /* 0x000e620000000800 */
[----:B------:R-:W-:-:S04]  /*4da0*/  IMAD.WIDE.U32 R4, R3, R14, R16 ;  /* 0x0000000e03047225 */ /* 0x000fc800078e0010 */
[----:B------:R-:W-:Y:S01]  /*4db0*/  IMAD R3, R3, R15, R0 ;  /* 0x0000000f03037224 */ /* 0x000fe200078e0200 */
[----:B------:R-:W-:Y:S02]  /*4dc0*/  I2FP.F32.U32 R0, R22 ;  /* 0x0000001600007245 */ /* 0x000fe40000201000 */
[----:B------:R-:W2:Y:S01]  /*4dd0*/  LDC R24, c[0x0][0x658] ;  /* 0x00019600ff187b82 */ /* 0x000ea20000000800 */
[----:B------:R-:W-:Y:S01]  /*4de0*/  IMAD.IADD R3, R5, 0x1, R3 ;  /* 0x0000000105037824 */ /* 0x000fe200078e0203 */
[----:B---3--:R-:W-:Y:S01]  /*4df0*/  ISETP.NE.U32.AND P0, PT, R26, RZ, PT ;  /* 0x000000ff1a00720c */ /* 0x008fe20003f05070 */
[----:B------:R-:W-:Y:S01]  /*4e00*/  FMUL R0, R0, UR4 ;  /* 0x0000000400007c20 */ /* 0x000fe20008400000 */
[----:B------:R-:W-:Y:S02]  /*4e10*/  IMAD.MOV.U32 R5, RZ, RZ, -0x1 ;  /* 0xffffffffff057424 */ /* 0x000fe400078e00ff */
[----:B------:R-:W-:Y:S01]  /*4e20*/  ISETP.NE.AND.EX P0, PT, R27, RZ, PT, P0 ;  /* 0x000000ff1b00720c */ /* 0x000fe20003f05300 */
[----:B------:R3:W4:Y:S01]  /*4e30*/  F2I.U32.TRUNC.NTZ R13, R0 ;  /* 0x00000000000d7305 */ /* 0x000722000020f000 */
[----:B------:R-:W3:Y:S01]  /*4e40*/  LDC R15, c[0x0][0x148] ;  /* 0x00005200ff0f7b82 */ /* 0x000ee20000000800 */
[----:B0-----:R-:W-:-:S02]  /*4e50*/  SHF.R.U64 R12, R4, R6, R3 ;  /* 0x00000006040c7219 */ /* 0x001fc40000001203 */
[----:B------:R-:W-:-:S05]  /*4e60*/  SHF.R.U32.HI R3, RZ, R6, R3 ;  /* 0x00000006ff037219 */ /* 0x000fca0000011603 */
[----:B------:R-:W0:Y:S01]  /*4e70*/  LDC R20, c[0x0][0x600] ;  /* 0x00018000ff147b82 */ /* 0x000e220000000800 */
[-CC-:B-1----:R-:W-:Y:S02]  /*4e80*/  SHF.R.U64 R10, R12, R8.reuse, R3.reuse ;  /* 0x000000080c0a7219 */ /* 0x182fe40000001203 */
[----:B------:R-:W-:-:S05]  /*4e90*/  SHF.R.U32.HI R3, RZ, R8, R3 ;  /* 0x00000008ff037219 */ /* 0x000fca0000011603 */
[----:B------:R-:W1:Y:S01]  /*4ea0*/  LDC R25, c[0x0][0x648] ;  /* 0x00019200ff197b82 */ /* 0x000e620000000800 */
[-C--:B--2---:R-:W-:Y:S02]  /*4eb0*/  SHF.L.U32 R4, R5, R24.reuse, RZ ;  /* 0x0000001805047219 */ /* 0x084fe400000006ff */
[-CC-:B------:R-:W-:Y:S02]  /*4ec0*/  SHF.R.U64 R14, R10, R24.reuse, R3.reuse ;  /* 0x000000180a0e7219 */ /* 0x180fe40000001203 */
[----:B------:R-:W-:Y:S02]  /*4ed0*/  SHF.R.U32.HI R5, RZ, R24, R3 ;  /* 0x00000018ff057219 */ /* 0x000fe40000011603 */
[----:B------:R-:W-:Y:S01]  /*4ee0*/  LOP3.LUT R23, RZ, R4, RZ, 0x33, !PT ;  /* 0x00000004ff177212 */ /* 0x000fe200078e33ff */
[----:B------:R-:W2:Y:S01]  /*4ef0*/  LDC R28, c[0x0][0x638] ;  /* 0x00018e00ff1c7b82 */ /* 0x000ea20000000800 */
[----:B------:R-:W-:Y:S01]  /*4f00*/  SHF.L.U32 R24, R7, R24, RZ ;  /* 0x0000001807187219 */ /* 0x000fe200000006ff */
[----:B------:R-:W-:-:S06]  /*4f10*/  IMAD.MOV.U32 R4, RZ, RZ, R14 ;  /* 0x000000ffff047224 */ /* 0x000fcc00078e000e */
[----:B------:R-:W0:Y:S01]  /*4f20*/  LDC R29, c[0x0][0x610] ;  /* 0x00018400ff1d7b82 */ /* 0x000e220000000800 */
[----:B----4-:R-:W-:Y:S05]  /*4f30*/  @!P0 BRA `(.L_x_105) ;  /* 0x0000000000288947 */ /* 0x010fea0003800000 */
[----:B------:R-:W4:Y:S02]  /*4f40*/  LDC R3, c[0x0][0x64c] ;  /* 0x00019300ff037b82 */ /* 0x000f240000000800 */
[----:B----4-:R-:W-:-:S05]  /*4f50*/  IADD3 R3, P0, R14, R3, RZ ;  /* 0x000000030e037210 */ /* 0x010fca0007f1e0ff */
        /* <DEDUP_REMOVED lines=8> */
.L_x_105:
[----:B------:R-:W-:Y:S01]  /*4fe0*/  ISETP.NE.AND P0, PT, R2, 0x1, PT ;  /* 0x000000010200780c */ /* 0x000fe20003f05270 */
[----:B0-----:R-:W-:Y:S01]  /*4ff0*/  VIADD R7, R20, 0xffffffff ;  /* 0xffffffff14077836 */ /* 0x001fe20000000000 */
[----:B-1-3--:R-:W-:Y:S01]  /*5000*/  SHF.R.U64 R0, R4, R25, R5 ;  /* 0x0000001904007219 */ /* 0x00afe20000001205 */
[----:B------:R-:W-:Y:S01]  /*5010*/  IMAD.MOV R13, RZ, RZ, -R13 ;  /* 0x000000ffff0d7224 */ /* 0x000fe200078e0a0d */
[----:B------:R-:W-:Y:S01]  /*5020*/  LOP3.LUT R5, R10, R23, RZ, 0xc0, !PT ;  /* 0x000000170a057212 */ /* 0x000fe200078ec0ff */
[----:B------:R-:W-:Y:S01]  /*5030*/  IMAD.MOV.U32 R4, RZ, RZ, 0x1 ;  /* 0x00000001ff047424 */ /* 0x000fe200078e00ff */
[----:B------:R-:W-:Y:S01]  /*5040*/  LOP3.LUT R12, R12, R7, RZ, 0xc0, !PT ;  /* 0x000000070c0c7212 */ /* 0x000fe200078ec0ff */
[----:B------:R-:W-:Y:S02]  /*5050*/  IMAD.MOV R3, RZ, RZ, -R0 ;  /* 0x000000ffff037224 */ /* 0x000fe400078e0a00 */
[----:B------:R-:W-:Y:S02]  /*5060*/  IMAD R0, R24, R0, R5 ;  /* 0x0000000018007224 */ /* 0x000fe400078e0205 */
[----:B--2---:R-:W-:-:S02]  /*5070*/  IMAD R3, R3, R28, R14 ;  /* 0x0000001c03037224 */ /* 0x004fc400078e020e */
[----:B------:R-:W-:Y:S02]  /*5080*/  @P0 IMAD R21, R15, R13, R22 ;  /* 0x0000000d0f150224 */ /* 0x000fe400078e0216 */
[----:B------:R-:W-:Y:S01]  /*5090*/  IMAD R5, R3, R20, R12 ;  /* 0x0000001403057224 */ /* 0x000fe200078e020c */
[----:B------:R-:W-:Y:S01]  /*50a0*/  PRMT R3, R4, 0x7610, R3 ;  /* 0x0000761004037816 */ /* 0x000fe20000000003 */
[----:B------:R-:W-:-:S05]  /*50b0*/  IMAD R0, R0, R29, R21 ;  /* 0x0000001d00007224 */ /* 0x000fca00078e0215 */
[----:B------:R-:W-:Y:S02]  /*50c0*/  SEL R61, R5, R0, !P0 ;  /* 0x00000000053d7207 */ /* 0x000fe40004000000 */
[----:B------:R-:W-:-:S07]  /*50d0*/  SEL R0, R0, R5, !P0 ;  /* 0x0000000500007207 */ /* 0x000fce0004000000 */
.L_x_103:
[----:B------:R-:W-:Y:S01]  /*50e0*/  LOP3.LUT P0, RZ, R3, 0xff, RZ, 0xc0, !PT ;  /* 0x000000ff03ff7812 */ /* 0x000fe2000780c0ff */
[----:B------:R-:W-:-:S12]  /*50f0*/  IMAD.MOV.U32 R60, RZ, RZ, R0 ;  /* 0x000000ffff3c7224 */ /* 0x000fd800078e0000 */
[----:B------:R-:W-:Y:S05]  /*5100*/  @P0 BRA `(.L_x_106) ;  /* 0xffffffbc00bc0947 */ /* 0x000fea000383ffff */
[----:B------:R-:W-:Y:S05]  /*5110*/  EXIT ;  /* 0x000000000000794d */ /* 0x000fea0003800000 */
.L_x_4:
[----:B0-----:R-:W-:Y:S01]  /*5120*/  ULDC.64 UR4, c[0x0][0x650] ;  /* 0x0001940000047ab9 */ /* 0x001fe20000000a00 */
        /* <DEDUP_REMOVED lines=25> */
.L_x_108:
[-CC-:B------:R-:W-:Y:S01]  /*52c0*/  SHF.R.U64 R29, R10, R14.reuse, R11.reuse ;  /* 0x0000000e0a1d7219 */ /* 0x180fe2000000120b */
[----:B------:R-:W0:Y:S01]  /*52d0*/  LDC.64 R22, c[0x0][0x640] ;  /* 0x00019000ff167b82 */ /* 0x000e220000000a00 */
[----:B------:R-:W-:Y:S01]  /*52e0*/  SHF.R.U32.HI R5, RZ, R14, R11 ;  /* 0x0000000eff057219 */ /* 0x000fe2000001160b */
[----:B------:R-:W-:Y:S01]  /*52f0*/  ULDC UR4, c[0x0][0x150] ;  /* 0x0000540000047ab9 */ /* 0x000fe20000000800 */
[----:B------:R-:W-:Y:S02]  /*5300*/  IADD3 R9, P0, RZ, -R29, RZ ;  /* 0x8000001dff097210 */ /* 0x000fe40007f1e0ff */
[----:B------:R-:W-:-:S03]  /*5310*/  I2FP.F32.U32 R6, R4 ;  /* 0x0000000400067245 */ /* 0x000fc60000201000 */
[----:B------:R-:W1:Y:S01]  /*5320*/  LDC R12, c[0x0][0x618] ;  /* 0x00018600ff0c7b82 */ /* 0x000e620000000800 */
[----:B------:R-:W-:Y:S02]  /*5330*/  IMAD.X R5, RZ, RZ, ~R5, P0 ;  /* 0x000000ffff057224 */ /* 0x000fe400000e0e05 */
[----:B------:R-:W-:Y:S01]  /*5340*/  FMUL R11, R6, UR4 ;  /* 0x00000004060b7c20 */ /* 0x000fe20008400000 */
[----:B------:R-:W-:Y:S01]  /*5350*/  IMAD.WIDE.U32 R6, R9, R20, R16 ;  /* 0x0000001409067225 */ /* 0x000fe200078e0010 */
[----:B------:R-:W-:-:S03]  /*5360*/  ULDC UR4, c[0x0][0x154] ;  /* 0x0000550000047ab9 */ /* 0x000fc60000000800 */
[----:B------:R-:W-:Y:S01]  /*5370*/  IMAD R8, R5, R20, RZ ;  /* 0x0000001405087224 */ /* 0x000fe200078e02ff */
[----:B------:R-:W2:Y:S01]  /*5380*/  LDC R13, c[0x0][0x144] ;  /* 0x00005100ff0d7b82 */ /* 0x000ea20000000800 */
[----:B------:R-:W3:Y:S02]  /*5390*/  F2I.U32.TRUNC.NTZ R11, R11 ;  /* 0x0000000b000b7305 */ /* 0x000ee4000020f000 */
[----:B------:R-:W-:Y:S02]  /*53a0*/  IMAD R5, R9, R21, R8 ;  /* 0x0000001509057224 */ /* 0x000fe400078e0208 */
[----:B------:R-:W-:Y:S02]  /*53b0*/  IMAD.MOV.U32 R8, RZ, RZ, -0x1 ;  /* 0xffffffffff087424 */ /* 0x000fe400078e00ff */
[----:B------:R-:W-:Y:S01]  /*53c0*/  IMAD.IADD R5, R7, 0x1, R5 ;  /* 0x0000000107057824 */ /* 0x000fe200078e0205 */
[----:B------:R-:W4:Y:S01]  /*53d0*/  LDC R20, c[0x0][0x608] ;  /* 0x00018200ff147b82 */ /* 0x000f220000000800 */
[----:B------:R-:W-:-:S02]  /*53e0*/  I2FP.F32.U32 R7, R3 ;  /* 0x0000000300077245 */ /* 0x000fc40000201000 */
[----:B0-----:R-:W-:-:S03]  /*53f0*/  ISETP.NE.U32.AND P0, PT, R22, RZ, PT ;  /* 0x000000ff1600720c */ /* 0x001fc60003f05070 */
[----:B------:R-:W-:Y:S01]  /*5400*/  FMUL R7, R7, UR4 ;  /* 0x0000000407077c20 */ /* 0x000fe20008400000 */
[----:B------:R-:W-:Y:S01]  /*5410*/  ISETP.NE.AND.EX P0, PT, R23, RZ, PT, P0 ;  /* 0x000000ff1700720c */ /* 0x000fe20003f05300 */
[----:B------:R-:W0:Y:S01]  /*5420*/  LDC R9, c[0x0][0x658] ;  /* 0x00019600ff097b82 */ /* 0x000e220000000800 */
[-C--:B-1----:R-:W-:Y:S01]  /*5430*/  SHF.R.U64 R10, R6, R12.reuse, R5 ;  /* 0x0000000c060a7219 */ /* 0x082fe20000001205 */
[----:B---3--:R-:W-:Y:S01]  /*5440*/  IMAD.MOV R6, RZ, RZ, -R11 ;  /* 0x000000ffff067224 */ /* 0x008fe200078e0a0b */
[----:B------:R-:W-:Y:S02]  /*5450*/  SHF.R.U32.HI R5, RZ, R12, R5 ;  /* 0x0000000cff057219 */ /* 0x000fe40000011605 */
[----:B------:R1:W3:Y:S03]  /*5460*/  F2I.U32.TRUNC.NTZ R12, R7 ;  /* 0x00000007000c7305 */ /* 0x0002e6000020f000 */
[----:B------:R-:W1:Y:S01]  /*5470*/  LDC R14, c[0x0][0x148] ;  /* 0x00005200ff0e7b82 */ /* 0x000e620000000800 */
[----:B--2---:R-:W-:-:S02]  /*5480*/  IMAD R31, R13, R6, R4 ;  /* 0x000000060d1f7224 */ /* 0x004fc400078e0204 */
[----:B------:R-:W-:-:S05]  /*5490*/  IMAD.MOV.U32 R6, RZ, RZ, 0x1 ;  /* 0x00000001ff067424 */ /* 0x000fca00078e00ff */
[----:B------:R-:W2:Y:S01]  /*54a0*/  LDC R21, c[0x0][0x600] ;  /* 0x00018000ff157b82 */ /* 0x000ea20000000800 */
[-CC-:B----4-:R-:W-:Y:S02]  /*54b0*/  SHF.R.U64 R13, R10, R20.reuse, R5.reuse ;  /* 0x000000140a0d7219 */ /* 0x190fe40000001205 */
[----:B------:R-:W-:-:S05]  /*54c0*/  SHF.R.U32.HI R4, RZ, R20, R5 ;  /* 0x00000014ff047219 */ /* 0x000fca0000011605 */
[----:B------:R-:W4:Y:S01]  /*54d0*/  LDC R24, c[0x0][0x648] ;  /* 0x00019200ff187b82 */ /* 0x000f220000000800 */
[-CC-:B0-----:R-:W-:Y:S02]  /*54e0*/  SHF.R.U64 R15, R13, R9.reuse, R4.reuse ;  /* 0x000000090d0f7219 */ /* 0x181fe40000001204 */
[-C--:B------:R-:W-:Y:S02]  /*54f0*/  SHF.L.U32 R8, R8, R9.reuse, RZ ;  /* 0x0000000908087219 */ /* 0x080fe400000006ff */
[-C--:B------:R-:W-:Y:S01]  /*5500*/  SHF.R.U32.HI R5, RZ, R9.reuse, R4 ;  /* 0x00000009ff057219 */ /* 0x080fe20000011604 */
[----:B------:R-:W-:Y:S01]  /*5510*/  IMAD.MOV.U32 R4, RZ, RZ, R15 ;  /* 0x000000ffff047224 */ /* 0x000fe200078e000f */
[----:B------:R-:W-:Y:S01]  /*5520*/  SHF.L.U32 R20, R6, R9, RZ ;  /* 0x0000000906147219 */ /* 0x000fe200000006ff */
[----:B------:R-:W0:Y:S01]  /*5530*/  LDC R25, c[0x0][0x638] ;  /* 0x00018e00ff197b82 */ /* 0x000e220000000800 */
[----:B------:R-:W-:-:S07]  /*5540*/  LOP3.LUT R26, RZ, R8, RZ, 0x33, !PT ;  /* 0x00000008ff1a7212 */ /* 0x000fce00078e33ff */
[----:B------:R-:W0:Y:S01]  /*5550*/  LDC R27, c[0x0][0x610] ;  /* 0x00018400ff1b7b82 */ /* 0x000e220000000800 */
[----:B-1-3--:R-:W-:Y:S05]  /*5560*/  @!P0 BRA `(.L_x_109) ;  /* 0x0000000000288947 */ /* 0x00afea0003800000 */
[----:B------:R-:W1:Y:S02]  /*5570*/  LDC R4, c[0x0][0x64c] ;  /* 0x00019300ff047b82 */ /* 0x000e640000000800 */
[----:B-1----:R-:W-:-:S05]  /*5580*/  IADD3 R9, P0, R15, R4, RZ ;  /* 0x000000040f097210 */ /* 0x002fca0007f1e0ff */
        /* <DEDUP_REMOVED lines=8> */
.L_x_109:
[----:B------:R-:W-:Y:S01]  /*5610*/  ISETP.NE.AND P0, PT, R2, 0x1, PT ;  /* 0x000000010200780c */ /* 0x000fe20003f05270 */
[----:B--2---:R-:W-:Y:S01]  /*5620*/  VIADD R7, R21, 0xffffffff ;  /* 0xffffffff15077836 */ /* 0x004fe20000000000 */
[----:B----4-:R-:W-:Y:S01]  /*5630*/  SHF.R.U64 R5, R4, R24, R5 ;  /* 0x0000001804057219 */ /* 0x010fe20000001205 */
[----:B------:R-:W-:Y:S01]  /*5640*/  IMAD.MOV R12, RZ, RZ, -R12 ;  /* 0x000000ffff0c7224 */ /* 0x000fe200078e0a0c */
[----:B------:R-:W-:Y:S02]  /*5650*/  LOP3.LUT R4, R13, R26, RZ, 0xc0, !PT ;  /* 0x0000001a0d047212 */ /* 0x000fe400078ec0ff */
[----:B------:R-:W-:Y:S01]  /*5660*/  LOP3.LUT R10, R10, R7, RZ, 0xc0, !PT ;  /* 0x000000070a0a7212 */ /* 0x000fe200078ec0ff */
[----:B------:R-:W-:Y:S02]  /*5670*/  IMAD.MOV R6, RZ, RZ, -R5 ;  /* 0x000000ffff067224 */ /* 0x000fe400078e0a05 */
[----:B------:R-:W-:-:S04]  /*5680*/  IMAD R4, R20, R5, R4 ;  /* 0x0000000514047224 */ /* 0x000fc800078e0204 */
[----:B------:R-:W-:Y:S02]  /*5690*/  @P0 IMAD R31, R14, R12, R3 ;  /* 0x0000000c0e1f0224 */ /* 0x000fe400078e0203 */
[----:B0-----:R-:W-:Y:S02]  /*56a0*/  IMAD R3, R6, R25, R15 ;  /* 0x0000001906037224 */ /* 0x001fe400078e020f */
[----:B------:R-:W-:Y:S02]  /*56b0*/  IMAD R31, R4, R27, R31 ;  /* 0x0000001b041f7224 */ /* 0x000fe400078e021f */
[----:B------:R-:W-:Y:S02]  /*56c0*/  IMAD R4, R3, R21, R10 ;  /* 0x0000001503047224 */ /* 0x000fe400078e020a */
[----:B------:R-:W-:-:S03]  /*56d0*/  IMAD.MOV.U32 R6, RZ, RZ, 0x1 ;  /* 0x00000001ff067424 */ /* 0x000fc600078e00ff */
[----:B------:R-:W-:Y:S02]  /*56e0*/  SEL R30, R4, R31, !P0 ;  /* 0x0000001f041e7207 */ /* 0x000fe40004000000 */
[----:B------:R-:W-:-:S07]  /*56f0*/  SEL R31, R31, R4, !P0 ;  /* 0x000000041f1f7207 */ /* 0x000fce0004000000 */
.L_x_107:
[----:B------:R-:W-:-:S08]  /*5700*/  NOP ;  /* 0x0000000000007918 */ /* 0x000fd00000000000 */
[----:B------:R-:W0:-:S00]  /*5710*/  USETMAXREG.DEALLOC.CTAPOOL 0x28 ;  /* 0x00000028000079c8 */ /* 0x000e0000080e0500 */
[----:B0-----:R-:W-:-:S13]  /*5720*/  ISETP.NE.AND P0, PT, R0, RZ, PT ;  /* 0x000000ff0000720c */ /* 0x001fda0003f05270 */
[----:B------:R-:W-:Y:S05]  /*5730*/  @P0 EXIT ;  /* 0x000000000000094d */ /* 0x000fea0003800000 */
[----:B------:R-:W-:Y:S01]  /*5740*/  LOP3.LUT P0, RZ, R6, 0xff, RZ, 0xc0, !PT ;  /* 0x000000ff06ff7812 */ /* 0x000fe2000780c0ff */
[----:B------:R-:W-:Y:S02]  /*5750*/  IMAD.MOV.U32 R27, RZ, RZ, 0x1 ;  /* 0x00000001ff1b7424 */ /* 0x000fe400078e00ff */
[----:B------:R-:W-:-:S10]  /*5760*/  IMAD.MOV.U32 R28, RZ, RZ, RZ ;  /* 0x000000ffff1c7224 */ /* 0x000fd400078e00ff */
[----:B------:R-:W-:Y:S05]  /*5770*/  @!P0 BRA `(.L_x_110) ;  /* 0x00000014000c8947 */ /* 0x000fea0003800000 */
[----:B------:R-:W0:Y:S01]  /*5780*/  LDC R0, c[0x0][0x28c] ;  /* 0x0000a300ff007b82 */ /* 0x000e220000000800 */
[----:B------:R-:W-:Y:S01]  /*5790*/  ULDC UR37, c[0x0][0x658] ;  /* 0x0001960000257ab9 */ /* 0x000fe20000000800 */
[----:B------:R-:W-:Y:S01]  /*57a0*/  UMOV UR5, 0xffffffff ;  /* 0xffffffff00057882 */ /* 0x000fe20000000000 */
[----:B------:R-:W-:Y:S01]  /*57b0*/  ULDC UR4, c[0x0][0xc] ;  /* 0x0000030000047ab9 */ /* 0x000fe20000000800 */
[----:B------:R-:W-:Y:S01]  /*57c0*/  USHF.L.U32 UR38, UR5, UR37, URZ ;  /* 0x0000002505267299 */ /* 0x000fe2000800063f */
[C---:B------:R-:W-:Y:S01]  /*57d0*/  LOP3.LUT P1, RZ, R18.reuse, 0x7f, RZ, 0xc0, !PT ;  /* 0x0000007f12ff7812 */ /* 0x040fe2000782c0ff */
[----:B------:R-:W-:Y:S01]  /*57e0*/  UMOV UR6, 0x1 ;  /* 0x0000000100067882 */ /* 0x000fe20000000000 */
[----:B------:R-:W-:Y:S01]  /*57f0*/  LOP3.LUT P0, RZ, R18, 0x1f, RZ, 0xc0, !PT ;  /* 0x0000001f12ff7812 */ /* 0x000fe2000780c0ff */
[----:B------:R-:W-:Y:S01]  /*5800*/  ULDC UR5, c[0x0][0x10] ;  /* 0x0000040000057ab9 */ /* 0x000fe20000000800 */
[----:B------:R-:W-:Y:S01]  /*5810*/  USHF.L.U32 UR37, UR6, UR37, URZ ;  /* 0x0000002506257299 */ /* 0x000fe2000800063f */
[----:B------:R-:W-:Y:S01]  /*5820*/  BSSY B7, `(.L_x_110) ;  /* 0x0000138000077945 */ /* 0x000fe20003800000 */
[----:B------:R-:W-:Y:S01]  /*5830*/  UIMAD.WIDE.U32 UR4, UR4, UR5, URZ ;  /* 0x00000005040472a5 */ /* 0x000fe2000f8e003f */
[----:B------:R-:W-:Y:S01]  /*5840*/  PLOP3.LUT P0, PT, P0, P1, PT, 0x8a, 0x0 ;  /* 0x000000000000781c */ /* 0x000fe20000703172 */
[----:B------:R-:W-:Y:S01]  /*5850*/  ULDC UR6, c[0x0][0x14] ;  /* 0x0000050000067ab9 */ /* 0x000fe20000000800 */
[----:B------:R-:W-:Y:S01]  /*5860*/  P2R R4, PR, RZ, 0x2 ;  /* 0x00000002ff047803 */ /* 0x000fe20000000000 */
[----:B------:R-:W-:Y:S01]  /*5870*/  UIMAD.WIDE.U32 UR54, UR4, UR6, URZ ;  /* 0x00000006043672a5 */ /* 0x000fe2000f8e003f */
[----:B------:R-:W-:Y:S01]  /*5880*/  IMAD.MOV.U32 R24, RZ, RZ, 0x1 ;  /* 0x00000001ff187424 */ /* 0x000fe200078e00ff */
[----:B------:R-:W-:Y:S01]  /*5890*/  UIMAD UR45, UR5, UR6, URZ ;  /* 0x00000006052d72a4 */ /* 0x000fe2000f8e023f */
[----:B------:R-:W-:Y:S01]  /*58a0*/  LOP3.LUT R26, R19, 0x2, RZ, 0xfc, !PT ;  /* 0x00000002131a7812 */ /* 0x000fe200078efcff */
[----:B------:R-:W-:Y:S01]  /*58b0*/  IMAD.MOV.U32 R27, RZ, RZ, 0x1 ;  /* 0x00000001ff1b7424 */ /* 0x000fe200078e00ff */
[----:B------:R-:W-:Y:S01]  /*58c0*/  P2R R32, PR, RZ, 0x1 ;  /* 0x00000001ff207803 */ /* 0x000fe20000000000 */
[----:B------:R-:W-:Y:S01]  /*58d0*/  IMAD.MOV.U32 R28, RZ, RZ, RZ ;  /* 0x000000ffff1c7224 */ /* 0x000fe200078e00ff */
[----:B------:R-:W-:Y:S01]  /*58e0*/  ULDC UR39, c[0x0][0x600] ;  /* 0x0001800000277ab9 */ /* 0x000fe20000000800 */
[----:B------:R-:W-:Y:S01]  /*58f0*/  ULOP3.LUT UR38, URZ, UR38, URZ, 0x33, !UPT ;  /* 0x000000263f267292 */ /* 0x000fe2000f8e333f */
[----:B0-----:R-:W-:Y:S01]  /*5900*/  VIADD R0, R0, 0x1f ;  /* 0x0000001f00007836 */ /* 0x001fe20000000000 */
[----:B------:R-:W-:-:S02]  /*5910*/  UIADD3 UR39, UR39, -0x1, URZ ;  /* 0xffffffff27277890 */ /* 0x000fc4000fffe03f */
[----:B------:R-:W-:Y:S02]  /*5920*/  UIADD3 UR45, UR55, UR45, URZ ;  /* 0x0000002d372d7290 */ /* 0x000fe4000fffe03f */
[----:B------:R-:W-:Y:S01]  /*5930*/  SHF.R.S32.HI R3, RZ, 0x1f, R0 ;  /* 0x0000001fff037819 */ /* 0x000fe20000011400 */
[----:B------:R-:W-:-:S03]  /*5940*/  ULDC.64 UR46, c[0x0][0x198] ;  /* 0x00006600002e7ab9 */ /* 0x000fc60000000a00 */
[----:B------:R-:W-:-:S04]  /*5950*/  LEA.HI R3, R3, R0, RZ, 0x5 ;  /* 0x0000000003037211 */ /* 0x000fc800078f28ff */
[----:B------:R-:W-:-:S05]  /*5960*/  SHF.R.S32.HI R25, RZ, 0x5, R3 ;  /* 0x00000005ff197819 */ /* 0x000fca0000011403 */
[----:B------:R-:W-:-:S07]  /*5970*/  VIADD R23, R25, 0x1 ;  /* 0x0000000119177836 */ /* 0x000fce0000000000 */
.L_x_124:
[----:B------:R-:W-:-:S03]  /*5980*/  UMOV UR4, 0xffffffff ;  /* 0xffffffff00047882 */ /* 0x000fc60000000000 */
[----:B------:R-:W-:Y:S05]  /*5990*/  BRA.DIV UR4, `(.L_x_111) ;  /* 0x0000001a04507947 */ /* 0x000fea000b800000 */
[----:B------:R-:W-:-:S13]  /*59a0*/  ELECT P6, URZ, PT ;  /* 0x00000000003f782f */ /* 0x000fda00038c0000 */
.L_x_142:
[----:B------:R-:W-:Y:S04]  /*59b0*/  BSSY B6, `(.L_x_112) ;  /* 0x00000ad000067945 */ /* 0x000fe80003800000 */
[----:B------:R-:W-:Y:S05]  /*59c0*/  @!P6 BRA `(.L_x_113) ;  /* 0x0000000800ace947 */ /* 0x000fea0003800000 */
[----:B------:R-:W0:Y:S01]  /*59d0*/  S2R R3, SR_CgaCtaId ;  /* 0x0000000000037919 */ /* 0x000e220000008800 */
[----:B------:R-:W-:-:S04]  /*59e0*/  MOV R22, 0x400 ;  /* 0x0000040000167802 */ /* 0x000fc80000000f00 */
[----:B0-----:R-:W-:-:S05]  /*59f0*/  LEA R22, R3, R22, 0x18 ;  /* 0x0000001603167211 */ /* 0x001fca00078ec0ff */
[----:B------:R-:W-:-:S05]  /*5a00*/  VIADD R0, R22, 0x800 ;  /* 0x0000080016007836 */ /* 0x000fca0000000000 */
[----:B------:R-:W-:-:S13]  /*5a10*/  LOP3.LUT P0, RZ, R0, 0x9f, RZ, 0xc0, !PT ;  /* 0x0000009f00ff7812 */ /* 0x000fda000780c0ff */
[----:B------:R-:W-:Y:S05]  /*5a20*/  @!P0 BRA `(.L_x_114) ;  /* 0x0000000000408947 */ /* 0x000fea0003800000 */
[----:B------:R-:W-:Y:S01]  /*5a30*/  MOV R14, 0x0 ;  /* 0x00000000000e7802 */ /* 0x000fe20000000f00 */
[----:B------:R-:W-:Y:S01]  /*5a40*/  ULDC.64 UR4, c[0x4][0x70] ;  /* 0x01001c0000047ab9 */ /* 0x000fe20000000a00 */
[----:B------:R-:W-:Y:S01]  /*5a50*/  ULDC.64 UR6, c[0x4][0x8] ;  /* 0x0100020000067ab9 */ /* 0x000fe20000000a00 */
[----:B------:R-:W-:Y:S02]  /*5a60*/  IMAD.U32 R4, RZ, RZ, UR4 ;  /* 0x00000004ff047e24 */ /* 0x000fe4000f8e00ff */
[----:B------:R-:W-:Y:S01]  /*5a70*/  IMAD.U32 R5, RZ, RZ, UR5 ;  /* 0x00000005ff057e24 */ /* 0x000fe2000f8e00ff */
[----:B------:R-:W0:Y:S01]  /*5a80*/  LDC.64 R14, c[0x4][R14] ;  /* 0x010000000e0e7b82 */ /* 0x000e220000000a00 */
[----:B------:R-:W-:Y:S01]  /*5a90*/  ULDC.64 UR4, c[0x4][0x78] ;  /* 0x01001e0000047ab9 */ /* 0x000fe20000000a00 */
[----:B------:R-:W-:Y:S02]  /*5aa0*/  IMAD.U32 R10, RZ, RZ, UR6 ;  /* 0x00000006ff0a7e24 */ /* 0x000fe4000f8e00ff */
[----:B------:R-:W-:-:S02]  /*5ab0*/  IMAD.U32 R6, RZ, RZ, UR4 ;  /* 0x00000004ff067e24 */ /* 0x000fc4000f8e00ff */
[----:B------:R-:W-:Y:S02]  /*5ac0*/  IMAD.U32 R7, RZ, RZ, UR5 ;  /* 0x00000005ff077e24 */ /* 0x000fe4000f8e00ff */
[----:B------:R-:W-:Y:S02]  /*5ad0*/  IMAD.U32 R11, RZ, RZ, UR7 ;  /* 0x00000007ff0b7e24 */ /* 0x000fe4000f8e00ff */
[----:B------:R-:W-:Y:S02]  /*5ae0*/  IMAD.MOV.U32 R8, RZ, RZ, 0x70 ;  /* 0x00000070ff087424 */ /* 0x000fe400078e00ff */
[----:B------:R-:W-:Y:S02]  /*5af0*/  IMAD.MOV.U32 R12, RZ, RZ, 0x1 ;  /* 0x00000001ff0c7424 */ /* 0x000fe400078e00ff */
[----:B------:R-:W-:-:S07]  /*5b00*/  IMAD.MOV.U32 R13, RZ, RZ, RZ ;  /* 0x000000ffff0d7224 */ /* 0x000fce00078e00ff */
[----:B------:R-:W-:-:S07]  /*5b10*/  LEPC R20, `(.L_x_114) ;  /* 0x000000001014794e */ /* 0x000fce0000000000 */
[----:B0-----:R-:W-:Y:S05]  /*5b20*/  CALL.ABS.NOINC R14 ;  /* 0x000000000e007343 */ /* 0x001fea0003c00000 */
.L_x_114:
        /* <DEDUP_REMOVED lines=19> */
.L_x_115:
[----:B------:R-:W0:Y:S02]  /*5c60*/  LDC R0, c[0x0][0x28c] ;  /* 0x0000a300ff007b82 */ /* 0x000e240000000800 */
[----:B0-----:R-:W-:-:S13]  /*5c70*/  ISETP.GE.AND P0, PT, R0, 0x1, PT ;  /* 0x000000010000780c */ /* 0x001fda0003f06270 */
[----:B------:R-:W-:Y:S05]  /*5c80*/  @!P0 BRA `(.L_x_113) ;  /* 0x0000000400fc8947 */ /* 0x000fea0003800000 */
[----:B------:R-:W-:Y:S02]  /*5c90*/  IMAD.SHL.U32 R31, R31, 0x80, RZ ;  /* 0x000000801f1f7824 */ /* 0x000fe400078e00ff */
[----:B------:R-:W-:Y:S02]  /*5ca0*/  IMAD.SHL.U32 R30, R30, 0x40, RZ ;  /* 0x000000401e1e7824 */ /* 0x000fe400078e00ff */
[----:B------:R-:W-:Y:S02]  /*5cb0*/  IMAD.MOV.U32 R6, RZ, RZ, RZ ;  /* 0x000000ffff067224 */ /* 0x000fe400078e00ff */
[----:B------:R-:W-:Y:S02]  /*5cc0*/  IMAD.MOV.U32 R0, RZ, RZ, R23 ;  /* 0x000000ffff007224 */ /* 0x000fe400078e0017 */
[----:B------:R-:W-:Y:S02]  /*5cd0*/  IMAD.MOV.U32 R3, RZ, RZ, R27 ;  /* 0x000000ffff037224 */ /* 0x000fe400078e001b */
[----:B------:R-:W-:-:S02]  /*5ce0*/  IMAD.MOV.U32 R5, RZ, RZ, R28 ;  /* 0x000000ffff057224 */ /* 0x000fc400078e001c */
[C---:B------:R-:W-:Y:S02]  /*5cf0*/  VIADD R7, R31.reuse, 0x8 ;  /* 0x000000081f077836 */ /* 0x040fe40000000000 */
[C---:B------:R-:W-:Y:S02]  /*5d00*/  VIADD R8, R31.reuse, 0x10 ;  /* 0x000000101f087836 */ /* 0x040fe40000000000 */
[C---:B------:R-:W-:Y:S02]  /*5d10*/  VIADD R9, R31.reuse, 0x18 ;  /* 0x000000181f097836 */ /* 0x040fe40000000000 */
[C---:B------:R-:W-:Y:S02]  /*5d20*/  VIADD R10, R31.reuse, 0x20 ;  /* 0x000000201f0a7836 */ /* 0x040fe40000000000 */
[C---:B------:R-:W-:Y:S02]  /*5d30*/  VIADD R11, R31.reuse, 0x28 ;  /* 0x000000281f0b7836 */ /* 0x040fe40000000000 */
[----:B------:R-:W-:-:S02]  /*5d40*/  VIADD R12, R31, 0x30 ;  /* 0x000000301f0c7836 */ /* 0x000fc40000000000 */
        /* <DEDUP_REMOVED lines=8> */
[----:B------:R-:W-:-:S07]  /*5dd0*/  VIADD R36, R31, 0x78 ;  /* 0x000000781f247836 */ /* 0x000fce0000000000 */
.L_x_119:
[----:B------:R-:W-:Y:S01]  /*5de0*/  IMAD R4, R5, 0x8, R22 ;  /* 0x0000000805047824 */ /* 0x000fe200078e0216 */
[----:B------:R-:W-:-:S04]  /*5df0*/  SHF.L.U32 R37, R3, 0x1f, RZ ;  /* 0x0000001f03257819 */ /* 0x000fc800000006ff */
[----:B------:R-:W0:Y:S02]  /*5e00*/  SYNCS.PHASECHK.TRANS64.TRYWAIT P0, [R4+URZ+0x48], R37 ;  /* 0x00004825040075a7 */ /* 0x000e24000800017f */
[----:B0-----:R-:W-:Y:S05]  /*5e10*/  @!P0 BRA `(.L_x_116) ;  /* 0x0000001400508947 */ /* 0x001fea0003800000 */
.L_x_143:
[----:B------:R-:W-:-:S13]  /*5e20*/  LOP3.LUT P0, RZ, R18, 0x7f, RZ, 0xc0, !PT ;  /* 0x0000007f12ff7812 */ /* 0x000fda000780c0ff */
[----:B0-----:R-:W0:Y:S02]  /*5e30*/  @!P0 LDC R37, c[0x0][0x500] ;  /* 0x00014000ff258b82 */ /* 0x001e240000000800 */
[----:B0-----:R0:W-:Y:S02]  /*5e40*/  @!P0 SYNCS.ARRIVE.TRANS64 RZ, [R4+URZ], R37 ;  /* 0x0000002504ff89a7 */ /* 0x0011e4000800003f */
[----:B0-----:R-:W-:-:S04]  /*5e50*/  PRMT R37, R26, 0x9910, RZ ;  /* 0x000099101a257816 */ /* 0x001fc800000000ff */
[----:B------:R-:W-:-:S13]  /*5e60*/  ISETP.NE.AND P0, PT, R37, 0x2, PT ;  /* 0x000000022500780c */ /* 0x000fda0003f05270 */
[----:B------:R-:W-:Y:S05]  /*5e70*/  @P0 BRA `(.L_x_117) ;  /* 0x0000000000040947 */ /* 0x000fea0003800000 */
[----:B------:R-:W-:Y:S01]  /*5e80*/  BPT.TRAP 0x1 ;  /* 0x000000040000795c */ /* 0x000fe20000300000 */
.L_x_117:
[----:B------:R-:W-:-:S13]  /*5e90*/  ISETP.NE.AND P0, PT, R32, RZ, PT ;  /* 0x000000ff2000720c */ /* 0x000fda0003f05270 */
[----:B------:R-:W-:Y:S05]  /*5ea0*/  @P0 BRA `(.L_x_118) ;  /* 0x0000000000040947 */ /* 0x000fea0003800000 */
[----:B------:R-:W-:Y:S01]  /*5eb0*/  BPT.TRAP 0x1 ;  /* 0x000000040000795c */ /* 0x000fe20000300000 */
.L_x_118:
[----:B------:R-:W-:Y:S01]  /*5ec0*/  R2UR UR41, R4 ;  /* 0x00000000042972ca */ /* 0x000fe200000e0000 */
[--C-:B------:R-:W-:Y:S01]  /*5ed0*/  IMAD R4, R5, 0x4000, R22.reuse ;  /* 0x0000400005047824 */ /* 0x100fe200078e0216 */
[----:B------:R-:W-:Y:S01]  /*5ee0*/  R2UR UR43, R6 ;  /* 0x00000000062b72ca */ /* 0x000fe200000e0000 */
[----:B------:R-:W-:Y:S01]  /*5ef0*/  UIADD3 UR14, UP0, UR46, 0xf0, URZ ;  /* 0x000000f02e0e7890 */ /* 0x000fe2000ff1e03f */
[----:B------:R-:W-:Y:S01]  /*5f00*/  R2UR UR44, R29 ;  /* 0x000000001d2c72ca */ /* 0x000fe200000e0000 */
[----:B------:R-:W-:Y:S01]  /*5f10*/  UMOV UR6, 0x0 ;  /* 0x0000000000067882 */ /* 0x000fe20000000000 */
[----:B------:R-:W-:Y:S01]  /*5f20*/  R2UR UR5, R4 ;  /* 0x00000000040572ca */ /* 0x000fe200000e0000 */
[----:B------:R-:W-:Y:S01]  /*5f30*/  UIADD3.X UR15, URZ, UR47, URZ, UP0, !UPT ;  /* 0x0000002f3f0f7290 */ /* 0x000fe200087fe43f */
[----:B------:R-:W-:Y:S01]  /*5f40*/  R2UR UR42, R31 ;  /* 0x000000001f2a72ca */ /* 0x000fe200000e0000 */
[----:B------:R-:W-:Y:S01]  /*5f50*/  UMOV UR7, 0x10000000 ;  /* 0x1000000000077882 */ /* 0x000fe20000000000 */
[----:B------:R-:W-:Y:S01]  /*5f60*/  R2UR UR34, R7 ;  /* 0x00000000072272ca */ /* 0x000fe200000e0000 */
[----:B------:R-:W-:Y:S01]  /*5f70*/  IMAD R4, R5, 0x2000, R22 ;  /* 0x0000200005047824 */ /* 0x000fe200078e0216 */
[----:B------:R-:W-:Y:S01]  /*5f80*/  R2UR UR26, R8 ;  /* 0x00000000081a72ca */ /* 0x000fe200000e0000 */
[----:B------:R-:W-:Y:S01]  /*5f90*/  UMOV UR33, UR41 ;  /* 0x0000002900217c82 */ /* 0x000fe20008000000 */
[----:B------:R-:W-:Y:S01]  /*5fa0*/  R2UR UR18, R9 ;  /* 0x00000000091272ca */ /* 0x000fe200000e0000 */
[----:B------:R-:W-:Y:S01]  /*5fb0*/  UMOV UR35, UR43 ;  /* 0x0000002b00237c82 */ /* 0x000fe20008000000 */
[----:B------:R-:W-:Y:S01]  /*5fc0*/  R2UR UR10, R10 ;  /* 0x000000000a0a72ca */ /* 0x000fe200000e0000 */
[----:B------:R-:W-:Y:S01]  /*5fd0*/  UMOV UR36, UR44 ;  /* 0x0000002c00247c82 */ /* 0x000fe20008000000 */
[----:B------:R-:W-:Y:S01]  /*5fe0*/  R2UR UR58, R11 ;  /* 0x000000000b3a72ca */ /* 0x000fe200000e0000 */
[----:B------:R-:W-:Y:S01]  /*5ff0*/  UIADD3 UR40, UR5, 0x800, URZ ;  /* 0x0000080005287890 */ /* 0x000fe2000fffe03f */
[----:B------:R-:W-:Y:S01]  /*6000*/  R2UR UR50, R12 ;  /* 0x000000000c3272ca */ /* 0x000fe200000e0000 */
[----:B------:R-:W-:Y:S01]  /*6010*/  UIADD3 UR32, UR5, 0xc00, URZ ;  /* 0x00000c0005207890 */ /* 0x000fe2000fffe03f */
[----:B------:R-:W-:Y:S01]  /*6020*/  R2UR UR4, R4 ;  /* 0x00000000040472ca */ /* 0x000fe200000e0000 */
[----:B------:R-:W-:Y:S01]  /*6030*/  UIADD3 UR24, UR5, 0x1000, URZ ;  /* 0x0000100005187890 */ /* 0x000fe2000fffe03f */
[----:B------:R-:W-:Y:S01]  /*6040*/  VIADD R0, R0, 0xffffffff ;  /* 0xffffffff00007836 */ /* 0x000fe20000000000 */
[----:B------:R-:W-:Y:S01]  /*6050*/  UIADD3 UR16, UR5, 0x1400, URZ ;  /* 0x0000140005107890 */ /* 0x000fe2000fffe03f */
[----:B------:R-:W-:Y:S01]  /*6060*/  VIADD R5, R5, 0x1 ;  /* 0x0000000105057836 */ /* 0x000fe20000000000 */
[----:B------:R-:W-:Y:S01]  /*6070*/  UIADD3 UR8, UR5, 0x1800, URZ ;  /* 0x0000180005087890 */ /* 0x000fe2000fffe03f */
[----:B------:R0:W-:Y:S01]  /*6080*/  UTMALDG.3D [UR40], [UR14], desc[UR6] ;  /* 0x000006280e0075b4 */ /* 0x0001e20008011000 */
[----:B------:R-:W-:Y:S01]  /*6090*/  UMOV UR25, UR41 ;  /* 0x0000002900197c82 */ /* 0x000fe20008000000 */
[----:B------:R-:W-:Y:S01]  /*60a0*/  UMOV UR27, UR43 ;  /* 0x0000002b001b7c82 */ /* 0x000fe20008000000 */
[----:B------:R-:W-:Y:S01]  /*60b0*/  UMOV UR28, UR44 ;  /* 0x0000002c001c7c82 */ /* 0x000fe20008000000 */
[----:B------:R-:W-:Y:S01]  /*60c0*/  UMOV UR17, UR41 ;  /* 0x0000002900117c82 */ /* 0x000fe20008000000 */
[----:B------:R-:W-:Y:S01]  /*60d0*/  UMOV UR19, UR43 ;  /* 0x0000002b00137c82 */ /* 0x000fe20008000000 */
[----:B------:R-:W-:Y:S01]  /*60e0*/  UMOV UR20, UR44 ;  /* 0x0000002c00147c82 */ /* 0x000fe20008000000 */
[----:B------:R-:W-:Y:S01]  /*60f0*/  UMOV UR9, UR41 ;  /* 0x0000002900097c82 */ /* 0x000fe20008000000 */
[----:B------:R1:W-:Y:S01]  /*6100*/  UTMALDG.3D [UR32], [UR14], desc[UR6] ;  /* 0x000006200e0075b4 */ /* 0x0003e20008011000 */
[----:B------:R-:W-:Y:S01]  /*6110*/  UMOV UR11, UR43 ;  /* 0x0000002b000b7c82 */ /* 0x000fe20008000000 */
[----:B------:R-:W-:Y:S01]  /*6120*/  UMOV UR12, UR44 ;  /* 0x0000002c000c7c82 */ /* 0x000fe20008000000 */
[----:B------:R-:W-:Y:S01]  /*6130*/  UIADD3 UR56, UR5, 0x1c00, URZ ;  /* 0x00001c0005387890 */ /* 0x000fe2000fffe03f */
[----:B------:R-:W-:Y:S01]  /*6140*/  ISETP.GT.AND P1, PT, R0, 0x1, PT ;  /* 0x000000010000780c */ /* 0x000fe20003f24270 */
[----:B------:R-:W-:Y:S01]  /*6150*/  UIADD3 UR48, UR5, 0x2000, URZ ;  /* 0x0000200005307890 */ /* 0x000fe2000fffe03f */
[----:B------:R-:W-:Y:S01]  /*6160*/  ISETP.NE.AND P0, PT, R5, 0x9, PT ;  /* 0x000000090500780c */ /* 0x000fe20003f05270 */
[----:B------:R-:W-:Y:S01]  /*6170*/  UMOV UR57, UR41 ;  /* 0x0000002900397c82 */ /* 0x000fe20008000000 */
[----:B------:R2:W-:Y:S01]  /*6180*/  UTMALDG.3D [UR24], [UR14], desc[UR6] ;  /* 0x000006180e0075b4 */ /* 0x0005e20008011000 */
[----:B------:R-:W-:Y:S01]  /*6190*/  UMOV UR59, UR43 ;  /* 0x0000002b003b7c82 */ /* 0x000fe20008000000 */
[----:B------:R-:W-:Y:S01]  /*61a0*/  UMOV UR60, UR44 ;  /* 0x0000002c003c7c82 */ /* 0x000fe20008000000 */
[----:B------:R-:W-:Y:S01]  /*61b0*/  UMOV UR49, UR41 ;  /* 0x0000002900317c82 */ /* 0x000fe20008000000 */
[----:B------:R-:W-:Y:S01]  /*61c0*/  UMOV UR51, UR43 ;  /* 0x0000002b00337c82 */ /* 0x000fe20008000000 */
[----:B------:R-:W-:Y:S01]  /*61d0*/  UMOV UR52, UR44 ;  /* 0x0000002c00347c82 */ /* 0x000fe20008000000 */
[----:B------:R-:W-:Y:S01]  /*61e0*/  UIADD3 UR22, UP0, UR46, 0x1f0, URZ ;  /* 0x000001f02e167890 */ /* 0x000fe2000ff1e03f */
[----:B------:R-:W-:Y:S01]  /*61f0*/  SEL R4, RZ, 0x1, P0 ;  /* 0x00000001ff047807 */ /* 0x000fe20000000000 */
[----:B------:R3:W-:Y:S01]  /*6200*/  UTMALDG.3D [UR16], [UR14], desc[UR6] ;  /* 0x000006100e0075b4 */ /* 0x0007e20008011000 */
[----:B0-----:R-:W-:Y:S01]  /*6210*/  R2UR UR42, R13 ;  /* 0x000000000d2a72ca */ /* 0x001fe200000e0000 */
[----:B------:R-:W-:Y:S01]  /*6220*/  UIADD3 UR40, UR5, 0x2400, URZ ;  /* 0x0000240005287890 */ /* 0x000fe2000fffe03f */
[----:B------:R-:W-:Y:S01]  /*6230*/  LOP3.LUT R3, R3, R4, RZ, 0x3c, !PT ;  /* 0x0000000403037212 */ /* 0x000fe200078e3cff */
[----:B------:R-:W-:Y:S01]  /*6240*/  UIADD3.X UR23, URZ, UR47, URZ, UP0, !UPT ;  /* 0x0000002f3f177290 */ /* 0x000fe200087fe43f */
[----:B------:R-:W-:Y:S01]  /*6250*/  VIADD R6, R6, 0x20 ;  /* 0x0000002006067836 */ /* 0x000fe20000000000 */
[----:B------:R-:W-:-:S02]  /*6260*/  SEL R5, R5, RZ, P0 ;  /* 0x000000ff05057207 */ /* 0x000fc40000000000 */
[----:B-1----:R-:W-:Y:S01]  /*6270*/  R2UR UR34, R14 ;  /* 0x000000000e2272ca */ /* 0x002fe200000e0000 */
[----:B------:R0:W-:Y:S01]  /*6280*/  UTMALDG.3D [UR8], [UR14], desc[UR6] ;  /* 0x000006080e0075b4 */ /* 0x0001e20008011000 */
[----:B------:R-:W-:Y:S01]  /*6290*/  UIADD3 UR32, UR5, 0x2800, URZ ;  /* 0x0000280005207890 */ /* 0x000fe2000fffe03f */
[----:B--2---:R-:W-:Y:S01]  /*62a0*/  R2UR UR26, R15 ;  /* 0x000000000f1a72ca */ /* 0x004fe200000e0000 */
[----:B------:R-:W-:Y:S01]  /*62b0*/  UIADD3 UR24, UR5, 0x2c00, URZ ;  /* 0x00002c0005187890 */ /* 0x000fe2000fffe03f */
[----:B------:R-:W-:Y:S01]  /*62c0*/  UTMALDG.3D [UR56], [UR14], desc[UR6] ;  /* 0x000006380e0075b4 */ /* 0x000fe20008011000 */
[----:B---3--:R-:W-:Y:S01]  /*62d0*/  R2UR UR18, R20 ;  /* 0x00000000141272ca */ /* 0x008fe200000e0000 */
[----:B------:R-:W-:Y:S01]  /*62e0*/  UIADD3 UR16, UR5, 0x3000, URZ ;  /* 0x0000300005107890 */ /* 0x000fe2000fffe03f */
[----:B------:R-:W-:Y:S01]  /*62f0*/  UTMALDG.3D [UR48], [UR14], desc[UR6] ;  /* 0x000006300e0075b4 */ /* 0x000fe20008011000 */
[----:B0-----:R-:W-:Y:S01]  /*6300*/  R2UR UR10, R21 ;  /* 0x00000000150a72ca */ /* 0x001fe200000e0000 */
[----:B------:R-:W-:Y:S01]  /*6310*/  UIADD3 UR8, UR5, 0x3400, URZ ;  /* 0x0000340005087890 */ /* 0x000fe2000fffe03f */
[----:B------:R0:W-:Y:S02]  /*6320*/  UTMALDG.3D [UR40], [UR14], desc[UR6] ;  /* 0x000006280e0075b4 */ /* 0x0001e40008011000 */
[----:B------:R1:W-:Y:S03]  /*6330*/  UTMALDG.3D [UR32], [UR14], desc[UR6] ;  /* 0x000006200e0075b4 */ /* 0x0003e60008011000 */
[----:B------:R2:W-:Y:S01]  /*6340*/  UTMALDG.3D [UR24], [UR14], desc[UR6] ;  /* 0x000006180e0075b4 */ /* 0x0005e20008011000 */
[----:B0-----:R-:W-:-:S02]  /*6350*/  R2UR UR42, R33 ;  /* 0x00000000212a72ca */ /* 0x001fc400000e0000 */
[----:B------:R0:W-:Y:S01]  /*6360*/  UTMALDG.3D [UR16], [UR14], desc[UR6] ;  /* 0x000006100e0075b4 */ /* 0x0001e20008011000 */
[----:B------:R-:W-:Y:S01]  /*6370*/  UIADD3 UR40, UR5, 0x3800, URZ ;  /* 0x0000380005287890 */ /* 0x000fe2000fffe03f */
[----:B-1----:R-:W-:Y:S01]  /*6380*/  R2UR UR34, R34 ;  /* 0x00000000222272ca */ /* 0x002fe200000e0000 */
[----:B------:R1:W-:Y:S01]  /*6390*/  UTMALDG.3D [UR8], [UR14], desc[UR6] ;  /* 0x000006080e0075b4 */ /* 0x0003e20008011000 */
[----:B------:R-:W-:Y:S01]  /*63a0*/  UIADD3 UR32, UR5, 0x3c00, URZ ;  /* 0x00003c0005207890 */ /* 0x000fe2000fffe03f */
[----:B--2---:R-:W-:Y:S01]  /*63b0*/  R2UR UR26, R35 ;  /* 0x00000000231a72ca */ /* 0x004fe200000e0000 */
[----:B------:R-:W-:-:S05]  /*63c0*/  UIADD3 UR24, UR5, 0x4000, URZ ;  /* 0x0000400005187890 */ /* 0x000fca000fffe03f */
[----:B------:R2:W-:Y:S01]  /*63d0*/  UTMALDG.3D [UR40], [UR14], desc[UR6] ;  /* 0x000006280e0075b4 */ /* 0x0005e20008011000 */
[----:B0-----:R-:W-:Y:S01]  /*63e0*/  R2UR UR18, R36 ;  /* 0x00000000241272ca */ /* 0x001fe200000e0000 */
[----:B------:R-:W-:Y:S02]  /*63f0*/  UIADD3 UR16, UR5, 0x4400, URZ ;  /* 0x0000440005107890 */ /* 0x000fe4000fffe03f */
[----:B------:R2:W-:Y:S01]  /*6400*/  UTMALDG.3D [UR32], [UR14], desc[UR6] ;  /* 0x000006200e0075b4 */ /* 0x0005e20008011000 */
[----:B-1----:R-:W-:Y:S01]  /*6410*/  R2UR UR11, R30 ;  /* 0x000000001e0b72ca */ /* 0x002fe200000e0000 */
[----:B------:R-:W-:Y:S01]  /*6420*/  UIADD3 UR8, UR4, 0x24800, URZ ;  /* 0x0002480004087890 */ /* 0x000fe2000fffe03f */
[----:B------:R2:W-:Y:S01]  /*6430*/  UTMALDG.3D [UR24], [UR14], desc[UR6] ;  /* 0x000006180e0075b4 */ /* 0x0005e20008011000 */
[----:B------:R-:W-:-:S06]  /*6440*/  UMOV UR10, UR43 ;  /* 0x0000002b000a7c82 */ /* 0x000fcc0008000000 */
[----:B------:R2:W-:Y:S04]  /*6450*/  UTMALDG.3D [UR16], [UR14], desc[UR6] ;  /* 0x000006100e0075b4 */ /* 0x0005e80008011000 */
[----:B------:R2:W-:Y:S02]  /*6460*/  UTMALDG.3D [UR8], [UR22], desc[UR6] ;  /* 0x00000608160075b4 */ /* 0x0005e40008011000 */
[----:B--2---:R-:W-:Y:S05]  /*6470*/  @P1 BRA `(.L_x_119) ;  /* 0xfffffff800581947 */ /* 0x004fea000383ffff */
.L_x_113:
[----:B------:R-:W-:Y:S05]  /*6480*/  BSYNC B6 ;  /* 0x0000000000067941 */ /* 0x000fea0003800000 */
.L_x_112:
[----:B------:R-:W-:Y:S01]  /*6490*/  LOP3.LUT P1, RZ, R24, 0xff, RZ, 0xc0, !PT ;  /* 0x000000ff18ff7812 */ /* 0x000fe2000782c0ff */
[----:B------:R-:W-:Y:S01]  /*64a0*/  IMAD.IADD R3, R25, 0x1, R28 ;  /* 0x0000000119037824 */ /* 0x000fe200078e021c */
[----:B------:R-:W-:Y:S01]  /*64b0*/  IADD3 R16, P2, R16, UR54, RZ ;  /* 0x0000003610107c10 */ /* 0x000fe2000ff5e0ff */
[----:B------:R-:W-:Y:S01]  /*64c0*/  ULDC.64 UR4, c[0x0][0x650] ;  /* 0x0001940000047ab9 */ /* 0x000fe20000000a00 */
[----:B------:R-:W-:Y:S01]  /*64d0*/  BSSY B0, `(.L_x_120) ;  /* 0x000006a000007945 */ /* 0x000fe20003800000 */
[----:B------:R-:W-:Y:S01]  /*64e0*/  IMAD.MOV.U32 R31, RZ, RZ, -0x1 ;  /* 0xffffffffff1f7424 */ /* 0x000fe200078e00ff */
[----:B------:R-:W-:Y:S01]  /*64f0*/  ISETP.GT.U32.AND P0, PT, R3, 0x8, PT ;  /* 0x000000080300780c */ /* 0x000fe20003f04070 */
[----:B------:R-:W-:Y:S01]  /*6500*/  IMAD.MOV.U32 R30, RZ, RZ, -0x1 ;  /* 0xffffffffff1e7424 */ /* 0x000fe200078e00ff */
[----:B------:R-:W-:Y:S01]  /*6510*/  IADD3.X R17, R17, UR45, RZ, P2, !PT ;  /* 0x0000002d11117c10 */ /* 0x000fe200097fe4ff */
[----:B------:R-:W-:Y:S01]  /*6520*/  IMAD.MOV.U32 R29, RZ, RZ, -0x1 ;  /* 0xffffffffff1d7424 */ /* 0x000fe200078e00ff */
[----:B------:R-:W-:-:S02]  /*6530*/  ISETP.LT.U32.AND P0, PT, R25, 0x9, P0 ;  /* 0x000000091900780c */ /* 0x000fc40000701070 */
[----:B------:R-:W-:Y:S01]  /*6540*/  PRMT R24, RZ, 0x7610, R24 ;  /* 0x00007610ff187816 */ /* 0x000fe20000000018 */
[----:B------:R-:W0:Y:S01]  /*6550*/  @P1 S2R R5, SR_CgaCtaId ;  /* 0x0000000000051919 */ /* 0x000e220000008800 */
[----:B------:R-:W-:-:S04]  /*6560*/  @P1 MOV R0, 0x400 ;  /* 0x0000040000001802 */ /* 0x000fc80000000f00 */
[----:B0-----:R-:W-:Y:S01]  /*6570*/  @P1 LEA R0, R5, R0, 0x18 ;  /* 0x0000000005001211 */ /* 0x001fe200078ec0ff */
[----:B------:R-:W-:-:S03]  /*6580*/  IMAD.WIDE.U32 R4, R3, 0x38e38e39, RZ ;  /* 0x38e38e3903047825 */ /* 0x000fc600078e00ff */
[----:B------:R0:W-:Y:S01]  /*6590*/  @P1 SYNCS.ARRIVE.TRANS64.A1T0 RZ, [R0+URZ+0xa8], RZ ;  /* 0x0000a8ff00ff19a7 */ /* 0x0001e2000810003f */
[----:B------:R-:W-:Y:S02]  /*65a0*/  ISETP.GE.U32.AND P1, PT, R25, 0x9, PT ;  /* 0x000000091900780c */ /* 0x000fe40003f26070 */
[----:B------:R-:W-:Y:S02]  /*65b0*/  SHF.R.U32.HI R4, RZ, 0x1, R5 ;  /* 0x00000001ff047819 */ /* 0x000fe40000011605 */
[----:B0-----:R-:W-:-:S03]  /*65c0*/  SEL R0, RZ, 0x1, !P0 ;  /* 0x00000001ff007807 */ /* 0x001fc60004000000 */
[----:B------:R-:W-:Y:S01]  /*65d0*/  IMAD R28, R4, -0x9, R3 ;  /* 0xfffffff7041c7824 */ /* 0x000fe200078e0203 */
[----:B------:R-:W-:Y:S02]  /*65e0*/  ISETP.GE.U32.AND P0, PT, R16, UR4, PT ;  /* 0x0000000410007c0c */ /* 0x000fe4000bf06070 */
[----:B------:R-:W-:Y:S02]  /*65f0*/  LOP3.LUT R27, R27, R0, RZ, 0x3c, !PT ;  /* 0x000000001b1b7212 */ /* 0x000fe400078e3cff */
[----:B------:R-:W-:Y:S02]  /*6600*/  ISETP.GE.U32.AND.EX P0, PT, R17, UR5, PT, P0 ;  /* 0x0000000511007c0c */ /* 0x000fe4000bf06100 */
[----:B------:R-:W-:Y:S02]  /*6610*/  @P1 LOP3.LUT R27, R27, 0x1, R4, 0x78, !PT ;  /* 0x000000011b1b1812 */ /* 0x000fe400078e7804 */
[----:B------:R-:W-:-:S09]  /*6620*/  PRMT R0, RZ, 0x7610, R0 ;  /* 0x00007610ff007816 */ /* 0x000fd20000000000 */
[----:B------:R-:W-:Y:S05]  /*6630*/  @P0 BRA `(.L_x_121) ;  /* 0x00000004004c0947 */ /* 0x000fea0003800000 */
[----:B------:R-:W-:Y:S01]  /*6640*/  ULDC.64 UR4, c[0x0][0x628] ;  /* 0x00018a0000047ab9 */ /* 0x000fe20000000a00 */
[----:B------:R-:W0:Y:S01]  /*6650*/  S2R R10, SR_CTAID.X ;  /* 0x00000000000a7919 */ /* 0x000e220000002500 */
[----:B------:R-:W-:Y:S01]  /*6660*/  ISETP.NE.U32.AND P0, PT, RZ, UR4, PT ;  /* 0x00000004ff007c0c */ /* 0x000fe2000bf05070 */
[----:B------:R-:W-:Y:S01]  /*6670*/  ULDC UR7, c[0x0][0x630] ;  /* 0x00018c0000077ab9 */ /* 0x000fe20000000800 */
[----:B------:R-:W-:Y:S01]  /*6680*/  IMAD.MOV.U32 R4, RZ, RZ, R16 ;  /* 0x000000ffff047224 */ /* 0x000fe200078e0010 */
[----:B------:R-:W1:Y:S01]  /*6690*/  S2R R0, SR_CTAID.Y ;  /* 0x0000000000007919 */ /* 0x000e620000002600 */
[----:B------:R-:W-:Y:S01]  /*66a0*/  ISETP.NE.AND.EX P0, PT, RZ, UR5, PT, P0 ;  /* 0x00000005ff007c0c */ /* 0x000fe2000bf05300 */
[----:B------:R-:W-:-:S12]  /*66b0*/  IMAD.MOV.U32 R5, RZ, RZ, R17 ;  /* 0x000000ffff057224 */ /* 0x000fd800078e0011 */
[----:B------:R-:W-:Y:S05]  /*66c0*/  @!P0 BRA `(.L_x_122) ;  /* 0x0000000000288947 */ /* 0x000fea0003800000 */
[----:B------:R-:W-:Y:S02]  /*66d0*/  ULDC UR6, c[0x0][0x634] ;  /* 0x00018d0000067ab9 */ /* 0x000fe40000000800 */
[----:B------:R-:W-:-:S05]  /*66e0*/  IADD3 R9, P0, R16, UR6, RZ ;  /* 0x0000000610097c10 */ /* 0x000fca000ff1e0ff */
[----:B------:R-:W-:-:S04]  /*66f0*/  IMAD.X R3, RZ, RZ, R17, P0 ;  /* 0x000000ffff037224 */ /* 0x000fc800000e0611 */
[----:B------:R-:W-:-:S04]  /*6700*/  IMAD.WIDE.U32 R6, R3, UR4, RZ ;  /* 0x0000000403067c25 */ /* 0x000fc8000f8e00ff */
[----:B------:R-:W-:-:S04]  /*6710*/  IMAD.WIDE.U32 R6, P0, R9, UR5, R6 ;  /* 0x0000000509067c25 */ /* 0x000fc8000f800006 */
[----:B------:R-:W-:-:S04]  /*6720*/  IMAD.WIDE.U32 R8, R9, UR4, RZ ;  /* 0x0000000409087c25 */ /* 0x000fc8000f8e00ff */
[----:B------:R-:W-:Y:S01]  /*6730*/  IMAD.X R5, RZ, RZ, RZ, P0 ;  /* 0x000000ffff057224 */ /* 0x000fe200000e06ff */
[----:B------:R-:W-:Y:S01]  /*6740*/  IADD3 RZ, P0, R9, R6, RZ ;  /* 0x0000000609ff7210 */ /* 0x000fe20007f1e0ff */
[----:B------:R-:W-:-:S04]  /*6750*/  IMAD.MOV.U32 R4, RZ, RZ, R7 ;  /* 0x000000ffff047224 */ /* 0x000fc800078e0007 */
[----:B------:R-:W-:-:S08]  /*6760*/  IMAD.WIDE.U32.X R4, R3, UR5, R4, P0 ;  /* 0x0000000503047c25 */ /* 0x000fd000080e0404 */
.L_x_122:
[--C-:B------:R-:W-:Y:S01]  /*6770*/  SHF.R.U64 R29, R4, UR7, R5.reuse ;  /* 0x00000007041d7c19 */ /* 0x100fe20008001205 */
[----:B------:R-:W-:Y:S01]  /*6780*/  ULDC.64 UR4, c[0x0][0x620] ;  /* 0x0001880000047ab9 */ /* 0x000fe20000000a00 */
[----:B------:R-:W-:Y:S01]  /*6790*/  SHF.R.U32.HI R3, RZ, UR7, R5 ;  /* 0x00000007ff037c19 */ /* 0x000fe20008011605 */
[----:B------:R-:W2:Y:S01]  /*67a0*/  LDC R15, c[0x0][0x144] ;  /* 0x00005100ff0f7b82 */ /* 0x000ea20000000800 */
[----:B------:R-:W-:Y:S01]  /*67b0*/  IADD3 R6, P0, RZ, -R29, RZ ;  /* 0x8000001dff067210 */ /* 0x000fe20007f1e0ff */
[----:B------:R-:W-:Y:S01]  /*67c0*/  ULDC.64 UR8, c[0x0][0x640] ;  /* 0x0001900000087ab9 */ /* 0x000fe20000000a00 */
[----:B0-----:R-:W-:Y:S01]  /*67d0*/  I2FP.F32.U32 R7, R10 ;  /* 0x0000000a00077245 */ /* 0x001fe20000201000 */
[----:B------:R-:W-:Y:S02]  /*67e0*/  ULDC UR6, c[0x0][0x608] ;  /* 0x0001820000067ab9 */ /* 0x000fe40000000800 */
[----:B------:R-:W-:Y:S01]  /*67f0*/  IMAD.X R3, RZ, RZ, ~R3, P0 ;  /* 0x000000ffff037224 */ /* 0x000fe200000e0e03 */
[----:B------:R-:W-:Y:S01]  /*6800*/  ISETP.NE.U32.AND P0, PT, RZ, UR8, PT ;  /* 0x00000008ff007c0c */ /* 0x000fe2000bf05070 */
[----:B------:R-:W-:Y:S01]  /*6810*/  IMAD.WIDE.U32 R4, R6, UR4, R16 ;  /* 0x0000000406047c25 */ /* 0x000fe2000f8e0010 */
[----:B------:R-:W0:Y:S02]  /*6820*/  LDC R9, c[0x0][0x148] ;  /* 0x00005200ff097b82 */ /* 0x000e240000000800 */
[----:B------:R-:W-:Y:S01]  /*6830*/  ISETP.NE.AND.EX P0, PT, RZ, UR9, PT, P0 ;  /* 0x00000009ff007c0c */ /* 0x000fe2000bf05300 */
[----:B------:R-:W-:Y:S01]  /*6840*/  IMAD R3, R3, UR4, RZ ;  /* 0x0000000403037c24 */ /* 0x000fe2000f8e02ff */
[----:B------:R-:W-:-:S02]  /*6850*/  ULDC UR4, c[0x0][0x150] ;  /* 0x0000540000047ab9 */ /* 0x000fc40000000800 */
[----:B------:R-:W-:Y:S01]  /*6860*/  FMUL R7, R7, UR4 ;  /* 0x0000000407077c20 */ /* 0x000fe20008400000 */
[----:B------:R-:W-:Y:S01]  /*6870*/  IMAD R3, R6, UR5, R3 ;  /* 0x0000000506037c24 */ /* 0x000fe2000f8e0203 */
[----:B------:R-:W-:Y:S01]  /*6880*/  ULDC UR4, c[0x0][0x618] ;  /* 0x0001860000047ab9 */ /* 0x000fe20000000800 */
[----:B------:R-:W-:Y:S02]  /*6890*/  ULDC UR5, c[0x0][0x154] ;  /* 0x0000550000057ab9 */ /* 0x000fe40000000800 */
[----:B------:R-:W-:Y:S01]  /*68a0*/  IMAD.IADD R5, R5, 0x1, R3 ;  /* 0x0000000105057824 */ /* 0x000fe200078e0203 */
[----:B------:R-:W3:Y:S04]  /*68b0*/  F2I.U32.TRUNC.NTZ R7, R7 ;  /* 0x0000000700077305 */ /* 0x000ee8000020f000 */
[----:B------:R-:W-:-:S02]  /*68c0*/  SHF.R.U64 R3, R4, UR4, R5 ;  /* 0x0000000404037c19 */ /* 0x000fc40008001205 */
[----:B-1----:R-:W-:-:S05]  /*68d0*/  I2FP.F32.U32 R4, R0 ;  /* 0x0000000000047245 */ /* 0x002fca0000201000 */
[----:B------:R-:W-:Y:S01]  /*68e0*/  FMUL R12, R4, UR5 ;  /* 0x00000005040c7c20 */ /* 0x000fe20008400000 */
[----:B------:R-:W-:Y:S01]  /*68f0*/  SHF.R.U32.HI R4, RZ, UR4, R5 ;  /* 0x00000004ff047c19 */ /* 0x000fe20008011605 */
[----:B------:R-:W-:Y:S01]  /*6900*/  ULDC UR4, c[0x0][0x658] ;  /* 0x0001960000047ab9 */ /* 0x000fe20000000800 */
[----:B---3--:R-:W-:Y:S02]  /*6910*/  IMAD.MOV R7, RZ, RZ, -R7 ;  /* 0x000000ffff077224 */ /* 0x008fe400078e0a07 */
[--C-:B------:R-:W-:Y:S01]  /*6920*/  SHF.R.U64 R11, R3, UR6, R4.reuse ;  /* 0x00000006030b7c19 */ /* 0x100fe20008001204 */
[----:B------:R-:W1:Y:S01]  /*6930*/  F2I.U32.TRUNC.NTZ R12, R12 ;  /* 0x0000000c000c7305 */ /* 0x000e62000020f000 */
[----:B------:R-:W-:Y:S01]  /*6940*/  SHF.R.U32.HI R4, RZ, UR6, R4 ;  /* 0x00000006ff047c19 */ /* 0x000fe20008011604 */
[----:B--2---:R-:W-:-:S03]  /*6950*/  IMAD R10, R15, R7, R10 ;  /* 0x000000070f0a7224 */ /* 0x004fc600078e020a */
[--C-:B------:R-:W-:Y:S02]  /*6960*/  SHF.R.U64 R8, R11, UR4, R4.reuse ;  /* 0x000000040b087c19 */ /* 0x100fe40008001204 */
[----:B------:R-:W-:-:S03]  /*6970*/  SHF.R.U32.HI R13, RZ, UR4, R4 ;  /* 0x00000004ff0d7c19 */ /* 0x000fc60008011604 */
[----:B------:R-:W-:Y:S02]  /*6980*/  IMAD.MOV.U32 R4, RZ, RZ, R8 ;  /* 0x000000ffff047224 */ /* 0x000fe400078e0008 */
[----:B------:R-:W-:Y:S01]  /*6990*/  IMAD.MOV.U32 R5, RZ, RZ, R13 ;  /* 0x000000ffff057224 */ /* 0x000fe200078e000d */
[----:B01----:R-:W-:Y:S06]  /*69a0*/  @!P0 BRA `(.L_x_123) ;  /* 0x0000000000288947 */ /* 0x003fec0003800000 */
[----:B------:R-:W-:Y:S02]  /*69b0*/  ULDC UR4, c[0x0][0x64c] ;  /* 0x0001930000047ab9 */ /* 0x000fe40000000800 */
[----:B------:R-:W-:-:S05]  /*69c0*/  IADD3 R5, P0, R8, UR4, RZ ;  /* 0x0000000408057c10 */ /* 0x000fca000ff1e0ff */
[----:B------:R-:W-:-:S04]  /*69d0*/  IMAD.X R13, RZ, RZ, R13, P0 ;  /* 0x000000ffff0d7224 */ /* 0x000fc800000e060d */
[----:B------:R-:W-:-:S04]  /*69e0*/  IMAD.WIDE.U32 R6, R13, UR8, RZ ;  /* 0x000000080d067c25 */ /* 0x000fc8000f8e00ff */
[----:B------:R-:W-:-:S04]  /*69f0*/  IMAD.WIDE.U32 R6, P0, R5, UR9, R6 ;  /* 0x0000000905067c25 */ /* 0x000fc8000f800006 */
[----:B------:R-:W-:-:S04]  /*6a00*/  IMAD.WIDE.U32 R4, R5, UR8, RZ ;  /* 0x0000000805047c25 */ /* 0x000fc8000f8e00ff */
[----:B------:R-:W-:Y:S01]  /*6a10*/  IMAD.MOV.U32 R4, RZ, RZ, R7 ;  /* 0x000000ffff047224 */ /* 0x000fe200078e0007 */
[----:B------:R-:W-:Y:S01]  /*6a20*/  IADD3 RZ, P1, R5, R6, RZ ;  /* 0x0000000605ff7210 */ /* 0x000fe20007f3e0ff */
[----:B------:R-:W-:-:S04]  /*6a30*/  IMAD.X R5, RZ, RZ, RZ, P0 ;  /* 0x000000ffff057224 */ /* 0x000fc800000e06ff */
[----:B------:R-:W-:-:S08]  /*6a40*/  IMAD.WIDE.U32.X R4, R13, UR9, R4, P1 ;  /* 0x000000090d047c25 */ /* 0x000fd000088e0404 */
.L_x_123:
[----:B------:R-:W-:Y:S01]  /*6a50*/  ISETP.NE.AND P0, PT, R2, 0x1, PT ;  /* 0x000000010200780c */ /* 0x000fe20003f05270 */
[----:B------:R-:W-:Y:S01]  /*6a60*/  ULDC UR4, c[0x0][0x648] ;  /* 0x0001920000047ab9 */ /* 0x000fe20000000800 */
[----:B------:R-:W-:Y:S01]  /*6a70*/  LOP3.LUT R11, R11, UR38, RZ, 0xc0, !PT ;  /* 0x000000260b0b7c12 */ /* 0x000fe2000f8ec0ff */
[----:B------:R-:W-:Y:S01]  /*6a80*/  IMAD.MOV R12, RZ, RZ, -R12 ;  /* 0x000000ffff0c7224 */ /* 0x000fe200078e0a0c */
[----:B------:R-:W-:Y:S01]  /*6a90*/  SHF.R.U64 R4, R4, UR4, R5 ;  /* 0x0000000404047c19 */ /* 0x000fe20008001205 */
[----:B------:R-:W-:Y:S01]  /*6aa0*/  ULDC UR4, c[0x0][0x638] ;  /* 0x00018e0000047ab9 */ /* 0x000fe20000000800 */
[----:B------:R-:W-:Y:S01]  /*6ab0*/  LOP3.LUT R31, R3, UR39, RZ, 0xc0, !PT ;  /* 0x00000027031f7c12 */ /* 0x000fe2000f8ec0ff */
[----:B------:R-:W-:Y:S02]  /*6ac0*/  ULDC UR5, c[0x0][0x610] ;  /* 0x0001840000057ab9 */ /* 0x000fe40000000800 */
[----:B------:R-:W-:Y:S02]  /*6ad0*/  IMAD.MOV R5, RZ, RZ, -R4 ;  /* 0x000000ffff057224 */ /* 0x000fe400078e0a04 */
[----:B------:R-:W-:-:S02]  /*6ae0*/  IMAD R11, R4, UR37, R11 ;  /* 0x00000025040b7c24 */ /* 0x000fc4000f8e020b */
[----:B------:R-:W-:Y:S02]  /*6af0*/  @P0 IMAD R10, R9, R12, R0 ;  /* 0x0000000c090a0224 */ /* 0x000fe400078e0200 */
[----:B------:R-:W-:Y:S01]  /*6b00*/  IMAD R8, R5, UR4, R8 ;  /* 0x0000000405087c24 */ /* 0x000fe2000f8e0208 */
[----:B------:R-:W-:Y:S01]  /*6b10*/  ULDC UR4, c[0x0][0x600] ;  /* 0x0001800000047ab9 */ /* 0x000fe20000000800 */
[----:B------:R-:W-:Y:S02]  /*6b20*/  IMAD R10, R11, UR5, R10 ;  /* 0x000000050b0a7c24 */ /* 0x000fe4000f8e020a */
[----:B------:R-:W-:Y:S02]  /*6b30*/  IMAD R31, R8, UR4, R31 ;  /* 0x00000004081f7c24 */ /* 0x000fe4000f8e021f */
[----:B------:R-:W-:-:S03]  /*6b40*/  IMAD.MOV.U32 R0, RZ, RZ, 0x1 ;  /* 0x00000001ff007424 */ /* 0x000fc600078e00ff */
[----:B------:R-:W-:Y:S02]  /*6b50*/  SEL R30, R31, R10, !P0 ;  /* 0x0000000a1f1e7207 */ /* 0x000fe40004000000 */
[----:B------:R-:W-:-:S07]  /*6b60*/  SEL R31, R10, R31, !P0 ;  /* 0x0000001f0a1f7207 */ /* 0x000fce0004000000 */
.L_x_121:
[----:B------:R-:W-:Y:S05]  /*6b70*/  BSYNC B0 ;  /* 0x0000000000007941 */ /* 0x000fea0003800000 */
.L_x_120:
[----:B------:R-:W-:-:S13]  /*6b80*/  LOP3.LUT P0, RZ, R0, 0xff, RZ, 0xc0, !PT ;  /* 0x000000ff00ff7812 */ /* 0x000fda000780c0ff */
[----:B------:R-:W-:Y:S05]  /*6b90*/  @P0 BRA `(.L_x_124) ;  /* 0xffffffec00780947 */ /* 0x000fea000383ffff */
[----:B------:R-:W-:Y:S05]  /*6ba0*/  BSYNC B7 ;  /* 0x0000000000077941 */ /* 0x000fea0003800000 */
.L_x_110:
[----:B------:R-:W-:-:S03]  /*6bb0*/  UMOV UR4, 0xffffffff ;  /* 0xffffffff00047882 */ /* 0x000fc60000000000 */
[----:B------:R-:W-:Y:S05]  /*6bc0*/  BRA.DIV UR4, `(.L_x_125) ;  /* 0x0000000604f87947 */ /* 0x000fea000b800000 */
[----:B------:R-:W-:-:S13]  /*6bd0*/  ELECT P6, URZ, PT ;  /* 0x00000000003f782f */ /* 0x000fda00038c0000 */
.L_x_146:
[----:B------:R-:W-:Y:S04]  /*6be0*/  BSSY B0, `(.L_x_126) ;  /* 0x0000058000007945 */ /* 0x000fe80003800000 */
[----:B------:R-:W-:Y:S05]  /*6bf0*/  @!P6 BRA `(.L_x_127) ;  /* 0x000000040058e947 */ /* 0x000fea0003800000 */
[----:B------:R-:W-:-:S04]  /*6c00*/  LOP3.LUT R19, R19, 0x2, RZ, 0xfc, !PT ;  /* 0x0000000213137812 */ /* 0x000fc800078efcff */
[----:B------:R-:W-:-:S13]  /*6c10*/  ISETP.NE.AND P0, PT, R19, 0x3, PT ;  /* 0x000000031300780c */ /* 0x000fda0003f05270 */
[----:B------:R-:W-:Y:S05]  /*6c20*/  @!P0 BRA `(.L_x_128) ;  /* 0x0000000000048947 */ /* 0x000fea0003800000 */
[----:B------:R-:W-:Y:S01]  /*6c30*/  BPT.TRAP 0x1 ;  /* 0x000000040000795c */ /* 0x000fe20000300000 */
.L_x_128:
[----:B------:R-:W0:Y:S01]  /*6c40*/  S2R R3, SR_CgaCtaId ;  /* 0x0000000000037919 */ /* 0x000e220000008800 */
[----:B------:R-:W-:Y:S02]  /*6c50*/  MOV R0, 0x400 ;  /* 0x0000040000007802 */ /* 0x000fe40000000f00 */
[----:B------:R-:W-:Y:S02]  /*6c60*/  SHF.L.U32 R2, R27, 0x1f, RZ ;  /* 0x0000001f1b027819 */ /* 0x000fe400000006ff */
[----:B0-----:R-:W-:-:S05]  /*6c70*/  LEA R3, R3, R0, 0x18 ;  /* 0x0000000003037211 */ /* 0x001fca00078ec0ff */
[----:B------:R-:W-:-:S04]  /*6c80*/  VIADD R3, R3, 0x48 ;  /* 0x0000004803037836 */ /* 0x000fc80000000000 */
[C---:B------:R-:W-:Y:S02]  /*6c90*/  IMAD R5, R28.reuse, 0x8, R3 ;  /* 0x000000081c057824 */ /* 0x040fe400078e0203 */
[----:B------:R-:W-:Y:S02]  /*6ca0*/  VIADD R28, R28, 0x1 ;  /* 0x000000011c1c7836 */ /* 0x000fe40000000000 */
[----:B------:R-:W0:Y:S03]  /*6cb0*/  SYNCS.PHASECHK.TRANS64.TRYWAIT P0, [R5+URZ], R2 ;  /* 0x00000002050075a7 */ /* 0x000e26000800017f */
[----:B------:R-:W-:-:S04]  /*6cc0*/  ISETP.NE.AND P1, PT, R28, 0x9, PT ;  /* 0x000000091c00780c */ /* 0x000fc80003f25270 */
[----:B------:R-:W-:Y:S02]  /*6cd0*/  SEL R0, RZ, 0x1, P1 ;  /* 0x00000001ff007807 */ /* 0x000fe40000800000 */
[----:B------:R-:W-:Y:S02]  /*6ce0*/  SEL R28, R28, RZ, P1 ;  /* 0x000000ff1c1c7207 */ /* 0x000fe40000800000 */
[----:B------:R-:W-:-:S03]  /*6cf0*/  LOP3.LUT R27, R27, R0, RZ, 0x3c, !PT ;  /* 0x000000001b1b7212 */ /* 0x000fc600078e3cff */
[----:B------:R-:W-:Y:S01]  /*6d00*/  IMAD R7, R28, 0x8, R3 ;  /* 0x000000081c077824 */ /* 0x000fe200078e0203 */
[----:B------:R-:W-:Y:S01]  /*6d10*/  SHF.L.U32 R4, R27, 0x1f, RZ ;  /* 0x0000001f1b047819 */ /* 0x000fe200000006ff */
[----:B0-----:R-:W-:Y:S06]  /*6d20*/  @!P0 BRA `(.L_x_129) ;  /* 0x0000000400c08947 */ /* 0x001fec0003800000 */
.L_x_147:
[----:B------:R-:W1:Y:S01]  /*6d30*/  SYNCS.PHASECHK.TRANS64.TRYWAIT P0, [R7+URZ], R4 ;  /* 0x00000004070075a7 */ /* 0x000e62000800017f */
[----:B------:R-:W-:-:S05]  /*6d40*/  VIADD R0, R28, 0x1 ;  /* 0x000000011c007836 */ /* 0x000fca0000000000 */
[----:B------:R-:W-:-:S04]  /*6d50*/  ISETP.NE.AND P1, PT, R0, 0x9, PT ;  /* 0x000000090000780c */ /* 0x000fc80003f25270 */
[----:B0-----:R-:W-:Y:S02]  /*6d60*/  SEL R2, RZ, 0x1, P1 ;  /* 0x00000001ff027807 */ /* 0x001fe40000800000 */
[----:B------:R-:W-:Y:S02]  /*6d70*/  SEL R0, R0, RZ, P1 ;  /* 0x000000ff00007207 */ /* 0x000fe40000800000 */
[----:B------:R-:W-:-:S03]  /*6d80*/  LOP3.LUT R27, R27, R2, RZ, 0x3c, !PT ;  /* 0x000000021b1b7212 */ /* 0x000fc600078e3cff */
[----:B------:R-:W-:Y:S01]  /*6d90*/  IMAD R6, R0, 0x8, R3 ;  /* 0x0000000800067824 */ /* 0x000fe200078e0203 */
[----:B------:R-:W-:Y:S01]  /*6da0*/  SHF.L.U32 R5, R27, 0x1f, RZ ;  /* 0x0000001f1b057819 */ /* 0x000fe200000006ff */
[----:B-1----:R-:W-:Y:S06]  /*6db0*/  @!P0 BRA `(.L_x_130) ;  /* 0x0000000400b08947 */ /* 0x002fec0003800000 */
.L_x_148:
[----:B------:R-:W1:Y:S01]  /*6dc0*/  SYNCS.PHASECHK.TRANS64.TRYWAIT P0, [R6+URZ], R5 ;  /* 0x00000005060075a7 */ /* 0x000e62000800017f */
[----:B------:R-:W-:-:S05]  /*6dd0*/  VIADD R0, R0, 0x1 ;  /* 0x0000000100007836 */ /* 0x000fca0000000000 */
[----:B------:R-:W-:-:S04]  /*6de0*/  ISETP.NE.AND P1, PT, R0, 0x9, PT ;  /* 0x000000090000780c */ /* 0x000fc80003f25270 */
[----:B------:R-:W-:Y:S02]  /*6df0*/  SEL R2, RZ, 0x1, P1 ;  /* 0x00000001ff027807 */ /* 0x000fe40000800000 */
[----:B------:R-:W-:Y:S02]  /*6e00*/  SEL R0, R0, RZ, P1 ;  /* 0x000000ff00007207 */ /* 0x000fe40000800000 */
[----:B------:R-:W-:-:S03]  /*6e10*/  LOP3.LUT R27, R27, R2, RZ, 0x3c, !PT ;  /* 0x000000021b1b7212 */ /* 0x000fc600078e3cff */
[----:B0-----:R-:W-:Y:S01]  /*6e20*/  IMAD R7, R0, 0x8, R3 ;  /* 0x0000000800077824 */ /* 0x001fe200078e0203 */
[----:B------:R-:W-:Y:S01]  /*6e30*/  SHF.L.U32 R4, R27, 0x1f, RZ ;  /* 0x0000001f1b047819 */ /* 0x000fe200000006ff */
[----:B-1----:R-:W-:Y:S06]  /*6e40*/  @!P0 BRA `(.L_x_131) ;  /* 0x0000000400a08947 */ /* 0x002fec0003800000 */
.L_x_149:
        /* <DEDUP_REMOVED lines=9> */
.L_x_150:
        /* <DEDUP_REMOVED lines=9> */
.L_x_151:
        /* <DEDUP_REMOVED lines=9> */
.L_x_152:
        /* <DEDUP_REMOVED lines=9> */
.L_x_153:
[----:B------:R-:W1:Y:S01]  /*7090*/  SYNCS.PHASECHK.TRANS64.TRYWAIT P0, [R7+URZ], R4 ;  /* 0x00000004070075a7 */ /* 0x000e62000800017f */
[----:B------:R-:W-:-:S05]  /*70a0*/  VIADD R0, R0, 0x1 ;  /* 0x0000000100007836 */ /* 0x000fca0000000000 */
[----:B------:R-:W-:-:S04]  /*70b0*/  ISETP.NE.AND P1, PT, R0, 0x9, PT ;  /* 0x000000090000780c */ /* 0x000fc80003f25270 */
[----:B------:R-:W-:Y:S02]  /*70c0*/  SEL R2, RZ, 0x1, P1 ;  /* 0x00000001ff027807 */ /* 0x000fe40000800000 */
[----:B------:R-:W-:Y:S02]  /*70d0*/  SEL R0, R0, RZ, P1 ;  /* 0x000000ff00007207 */ /* 0x000fe40000800000 */
[----:B------:R-:W-:Y:S01]  /*70e0*/  LOP3.LUT R2, R27, R2, RZ, 0x3c, !PT ;  /* 0x000000021b027212 */ /* 0x000fe200078e3cff */
[----:B-1----:R-:W-:Y:S06]  /*70f0*/  @!P0 BRA `(.L_x_136) ;  /* 0x0000000400588947 */ /* 0x002fec0003800000 */
.L_x_154:
[----:B------:R-:W-:Y:S01]  /*7100*/  IMAD R3, R0, 0x8, R3 ;  /* 0x0000000800037824 */ /* 0x000fe200078e0203 */
[----:B------:R-:W-:-:S07]  /*7110*/  SHF.L.U32 R0, R2, 0x1f, RZ ;  /* 0x0000001f02007819 */ /* 0x000fce00000006ff */
.L_x_137:
[----:B--2---:R2:W3:Y:S02]  /*7120*/  SYNCS.PHASECHK.TRANS64.TRYWAIT P0, [R3+URZ], R0 ;  /* 0x00000000030075a7 */ /* 0x0044e4000800017f */
[----:B---3--:R-:W-:Y:S05]  /*7130*/  @!P0 NANOSLEEP.SYNCS 0x989680 ;  /* 0x009896800000895d */ /* 0x008fea0003900000 */
[----:B------:R-:W3:Y:S02]  /*7140*/  @!P0 SYNCS.PHASECHK.TRANS64 P0, [R3+URZ], R0 ;  /* 0x00000000030085a7 */ /* 0x000ee4000800007f */
[----:B---3--:R-:W-:Y:S05]  /*7150*/  @!P0 BRA `(.L_x_137) ;  /* 0xfffffffc00f08947 */ /* 0x008fea000383ffff */
.L_x_127:
[----:B------:R-:W-:Y:S05]  /*7160*/  BSYNC B0 ;  /* 0x0000000000007941 */ /* 0x000fea0003800000 */
.L_x_126:
[----:B------:R-:W-:Y:S05]  /*7170*/  EXIT ;  /* 0x000000000000794d */ /* 0x000fea0003800000 */
.L_x_17:
[----:B------:R-:W-:Y:S02]  /*7180*/  IMAD.MOV.U32 R12, RZ, RZ, RZ ;  /* 0x000000ffff0c7224 */ /* 0x000fe400078e00ff */
[----:B------:R-:W-:Y:S02]  /*7190*/  IMAD.MOV.U32 R11, RZ, RZ, 0x1f ;  /* 0x0000001fff0b7424 */ /* 0x000fe400078e00ff */
[----:B------:R-:W-:-:S07]  /*71a0*/  IMAD.MOV.U32 R15, RZ, RZ, -0x1 ;  /* 0xffffffffff0f7424 */ /* 0x000fce00078e00ff */
[----:B01---5:R-:W-:Y:S05]  /*71b0*/  WARPSYNC.COLLECTIVE R15, `(.L_x_138) ;  /* 0x000000000f087348 */ /* 0x023fea0003c00000 */
[----:B------:R2:W3:Y:S02]  /*71c0*/  SHFL.IDX P6, R14, R13, R12, R11 ;  /* 0x0000000c0d0e7389 */ /* 0x0004e400000c000b */
[----:B0123-5:R-:W-:Y:S01]  /*71d0*/  ENDCOLLECTIVE ;  /* 0x000000000000791b */ /* 0x02ffe20003800000 */
.L_x_138:
[----:B------:R-:W-:Y:S05]  /*71e0*/  BRA `(.L_x_139) ;  /* 0xffffffa000787947 */ /* 0x000fea000383ffff */
.L_x_21:
[----:B---3--:R3:W4:Y:S02]  /*71f0*/  SYNCS.PHASECHK.TRANS64.TRYWAIT P1, [R3+URZ], R0 ;  /* 0x00000000030075a7 */ /* 0x008724000802017f */
[----:B----4-:R-:W-:Y:S05]  /*7200*/  @!P1 NANOSLEEP.SYNCS 0x989680 ;  /* 0x009896800000995d */ /* 0x010fea0003900000 */
[----:B------:R-:W4:Y:S02]  /*7210*/  @!P1 SYNCS.PHASECHK.TRANS64 P1, [R3+URZ], R0 ;  /* 0x00000000030095a7 */ /* 0x000f24000802007f */
[----:B----4-:R-:W-:Y:S05]  /*7220*/  @!P1 BRA `(.L_x_21) ;  /* 0xfffffffc00f09947 */ /* 0x010fea000383ffff */
[----:B------:R-:W-:Y:S05]  /*7230*/  BRA `(.L_x_20) ;  /* 0xffffffa000947947 */ /* 0x000fea000383ffff */
.L_x_26:
[----:B0-----:R0:W1:Y:S02]  /*7240*/  SYNCS.PHASECHK.TRANS64.TRYWAIT P1, [R3+URZ], R14 ;  /* 0x0000000e030075a7 */ /* 0x001064000802017f */
[----:B-1----:R-:W-:Y:S05]  /*7250*/  @!P1 NANOSLEEP.SYNCS 0x989680 ;  /* 0x009896800000995d */ /* 0x002fea0003900000 */
[----:B------:R-:W1:Y:S02]  /*7260*/  @!P1 SYNCS.PHASECHK.TRANS64 P1, [R3+URZ], R14 ;  /* 0x0000000e030095a7 */ /* 0x000e64000802007f */
[----:B-1----:R-:W-:Y:S05]  /*7270*/  @!P1 BRA `(.L_x_26) ;  /* 0xfffffffc00f09947 */ /* 0x002fea000383ffff */
[----:B------:R-:W-:Y:S05]  /*7280*/  BRA `(.L_x_25) ;  /* 0xffffffa400d87947 */ /* 0x000fea000383ffff */
.L_x_34:
[----:B0-----:R0:W1:Y:S02]  /*7290*/  SYNCS.PHASECHK.TRANS64.TRYWAIT P1, [R11+URZ], R20 ;  /* 0x000000140b0075a7 */ /* 0x001064000802017f */
[----:B-1----:R-:W-:Y:S05]  /*72a0*/  @!P1 NANOSLEEP.SYNCS 0x989680 ;  /* 0x009896800000995d */ /* 0x002fea0003900000 */
[----:B------:R-:W1:Y:S02]  /*72b0*/  @!P1 SYNCS.PHASECHK.TRANS64 P1, [R11+URZ], R20 ;  /* 0x000000140b0095a7 */ /* 0x000e64000802007f */
[----:B-1----:R-:W-:Y:S05]  /*72c0*/  @!P1 BRA `(.L_x_34) ;  /* 0xfffffffc00f09947 */ /* 0x002fea000383ffff */
[----:B------:R-:W-:Y:S05]  /*72d0*/  BRA `(.L_x_33) ;  /* 0xffffffac004c7947 */ /* 0x000fea000383ffff */
.L_x_111:
[----:B------:R-:W-:Y:S01]  /*72e0*/  BSSY B0, `(.L_x_140) ;  /* 0x0000006000007945 */ /* 0x000fe20003800000 */
[----:B------:R-:W-:-:S07]  /*72f0*/  IMAD.MOV.U32 R15, RZ, RZ, -0x1 ;  /* 0xffffffffff0f7424 */ /* 0x000fce00078e00ff */
[----:B------:R-:W-:Y:S05]  /*7300*/  WARPSYNC.COLLECTIVE R15, `(.L_x_141) ;  /* 0x000000000f0c7348 */ /* 0x000fea0003c00000 */
[----:B------:R-:W-:Y:S02]  /*7310*/  ELECT P6, UR62, PT ;  /* 0x00000000003e782f */ /* 0x000fe400038c0000 */
[----:B------:R-:W-:Y:S01]  /*7320*/  MOV R14, UR62 ;  /* 0x0000003e000e7c02 */ /* 0x000fe20008000f00 */
[----:B------:R-:W-:Y:S10]  /*7330*/  ENDCOLLECTIVE ;  /* 0x000000000000791b */ /* 0x000ff40003800000 */
.L_x_141:
[----:B------:R-:W-:Y:S05]  /*7340*/  BSYNC B0 ;  /* 0x0000000000007941 */ /* 0x000fea0003800000 */
.L_x_140:
[----:B------:R-:W-:Y:S05]  /*7350*/  BRA `(.L_x_142) ;  /* 0xffffffe400947947 */ /* 0x000fea000383ffff */
.L_x_116:
[----:B0-----:R0:W1:Y:S02]  /*7360*/  SYNCS.PHASECHK.TRANS64.TRYWAIT P0, [R4+URZ+0x48], R37 ;  /* 0x00004825040075a7 */ /* 0x001064000800017f */
[----:B-1----:R-:W-:Y:S05]  /*7370*/  @!P0 NANOSLEEP.SYNCS 0x989680 ;  /* 0x009896800000895d */ /* 0x002fea0003900000 */
[----:B------:R-:W1:Y:S02]  /*7380*/  @!P0 SYNCS.PHASECHK.TRANS64 P0, [R4+URZ+0x48], R37 ;  /* 0x00004825040085a7 */ /* 0x000e64000800007f */
[----:B-1----:R-:W-:Y:S05]  /*7390*/  @!P0 BRA `(.L_x_116) ;  /* 0xfffffffc00f08947 */ /* 0x002fea000383ffff */
[----:B------:R-:W-:Y:S05]  /*73a0*/  BRA `(.L_x_143) ;  /* 0xffffffe8009c7947 */ /* 0x000fea000383ffff */
.L_x_125:
[----:B------:R-:W-:Y:S01]  /*73b0*/  BSSY B0, `(.L_x_144) ;  /* 0x0000006000007945 */ /* 0x000fe20003800000 */
[----:B------:R-:W-:-:S07]  /*73c0*/  IMAD.MOV.U32 R15, RZ, RZ, -0x1 ;  /* 0xffffffffff0f7424 */ /* 0x000fce00078e00ff */
[----:B------:R-:W-:Y:S05]  /*73d0*/  WARPSYNC.COLLECTIVE R15, `(.L_x_145) ;  /* 0x000000000f0c7348 */ /* 0x000fea0003c00000 */
[----:B------:R-:W-:Y:S02]  /*73e0*/  ELECT P6, UR62, PT ;  /* 0x00000000003e782f */ /* 0x000fe400038c0000 */
[----:B------:R-:W-:Y:S01]  /*73f0*/  MOV R14, UR62 ;  /* 0x0000003e000e7c02 */ /* 0x000fe20008000f00 */
[----:B------:R-:W-:Y:S10]  /*7400*/  ENDCOLLECTIVE ;  /* 0x000000000000791b */ /* 0x000ff40003800000 */
.L_x_145:
[----:B------:R-:W-:Y:S05]  /*7410*/  BSYNC B0 ;  /* 0x0000000000007941 */ /* 0x000fea0003800000 */
.L_x_144:
[----:B------:R-:W-:Y:S05]  /*7420*/  BRA `(.L_x_146) ;  /* 0xfffffff400ec7947 */ /* 0x000fea000383ffff */
.L_x_129:
[----:B0-----:R0:W1:Y:S02]  /*7430*/  SYNCS.PHASECHK.TRANS64.TRYWAIT P0, [R5+URZ], R2 ;  /* 0x00000002050075a7 */ /* 0x001064000800017f */
[----:B-1----:R-:W-:Y:S05]  /*7440*/  @!P0 NANOSLEEP.SYNCS 0x989680 ;  /* 0x009896800000895d */ /* 0x002fea0003900000 */
[----:B------:R-:W1:Y:S02]  /*7450*/  @!P0 SYNCS.PHASECHK.TRANS64 P0, [R5+URZ], R2 ;  /* 0x00000002050085a7 */ /* 0x000e64000800007f */
[----:B-1----:R-:W-:Y:S05]  /*7460*/  @!P0 BRA `(.L_x_129) ;  /* 0xfffffffc00f08947 */ /* 0x002fea000383ffff */
[----:B------:R-:W-:Y:S05]  /*7470*/  BRA `(.L_x_147) ;  /* 0xfffffff8002c7947 */ /* 0x000fea000383ffff */
.L_x_130:
[----:B0-----:R0:W1:Y:S02]  /*7480*/  SYNCS.PHASECHK.TRANS64.TRYWAIT P0, [R7+URZ], R4 ;  /* 0x00000004070075a7 */ /* 0x001064000800017f */
[----:B-1----:R-:W-:Y:S05]  /*7490*/  @!P0 NANOSLEEP.SYNCS 0x989680 ;  /* 0x009896800000895d */ /* 0x002fea0003900000 */
[----:B------:R-:W1:Y:S02]  /*74a0*/  @!P0 SYNCS.PHASECHK.TRANS64 P0, [R7+URZ], R4 ;  /* 0x00000004070085a7 */ /* 0x000e64000800007f */
[----:B-1----:R-:W-:Y:S05]  /*74b0*/  @!P0 BRA `(.L_x_130) ;  /* 0xfffffffc00f08947 */ /* 0x002fea000383ffff */
[----:B------:R-:W-:Y:S05]  /*74c0*/  BRA `(.L_x_148) ;  /* 0xfffffff8003c7947 */ /* 0x000fea000383ffff */
.L_x_131:
[----:B0-----:R0:W1:Y:S02]  /*74d0*/  SYNCS.PHASECHK.TRANS64.TRYWAIT P0, [R6+URZ], R5 ;  /* 0x00000005060075a7 */ /* 0x001064000800017f */
[----:B-1----:R-:W-:Y:S05]  /*74e0*/  @!P0 NANOSLEEP.SYNCS 0x989680 ;  /* 0x009896800000895d */ /* 0x002fea0003900000 */
[----:B------:R-:W1:Y:S02]  /*74f0*/  @!P0 SYNCS.PHASECHK.TRANS64 P0, [R6+URZ], R5 ;  /* 0x00000005060085a7 */ /* 0x000e64000800007f */
[----:B-1----:R-:W-:Y:S05]  /*7500*/  @!P0 BRA `(.L_x_131) ;  /* 0xfffffffc00f08947 */ /* 0x002fea000383ffff */
[----:B------:R-:W-:Y:S05]  /*7510*/  BRA `(.L_x_149) ;  /* 0xfffffff8004c7947 */ /* 0x000fea000383ffff */
.L_x_132:
[----:B0-----:R0:W1:Y:S02]  /*7520*/  SYNCS.PHASECHK.TRANS64.TRYWAIT P0, [R7+URZ], R4 ;  /* 0x00000004070075a7 */ /* 0x001064000800017f */
[----:B-1----:R-:W-:Y:S05]  /*7530*/  @!P0 NANOSLEEP.SYNCS 0x989680 ;  /* 0x009896800000895d */ /* 0x002fea0003900000 */
[----:B------:R-:W1:Y:S02]  /*7540*/  @!P0 SYNCS.PHASECHK.TRANS64 P0, [R7+URZ], R4 ;  /* 0x00000004070085a7 */ /* 0x000e64000800007f */
[----:B-1----:R-:W-:Y:S05]  /*7550*/  @!P0 BRA `(.L_x_132) ;  /* 0xfffffffc00f08947 */ /* 0x002fea000383ffff */
[----:B------:R-:W-:Y:S05]  /*7560*/  BRA `(.L_x_150) ;  /* 0xfffffff8005c7947 */ /* 0x000fea000383ffff */
.L_x_133:
[----:B0-----:R0:W1:Y:S02]  /*7570*/  SYNCS.PHASECHK.TRANS64.TRYWAIT P0, [R6+URZ], R5 ;  /* 0x00000005060075a7 */ /* 0x001064000800017f */
[----:B-1----:R-:W-:Y:S05]  /*7580*/  @!P0 NANOSLEEP.SYNCS 0x989680 ;  /* 0x009896800000895d */ /* 0x002fea0003900000 */
[----:B------:R-:W1:Y:S02]  /*7590*/  @!P0 SYNCS.PHASECHK.TRANS64 P0, [R6+URZ], R5 ;  /* 0x00000005060085a7 */ /* 0x000e64000800007f */
[----:B-1----:R-:W-:Y:S05]  /*75a0*/  @!P0 BRA `(.L_x_133) ;  /* 0xfffffffc00f08947 */ /* 0x002fea000383ffff */
[----:B------:R-:W-:Y:S05]  /*75b0*/  BRA `(.L_x_151) ;  /* 0xfffffff8006c7947 */ /* 0x000fea000383ffff */
.L_x_134:
[----:B0-----:R0:W1:Y:S02]  /*75c0*/  SYNCS.PHASECHK.TRANS64.TRYWAIT P0, [R7+URZ], R4 ;  /* 0x00000004070075a7 */ /* 0x001064000800017f */
[----:B-1----:R-:W-:Y:S05]  /*75d0*/  @!P0 NANOSLEEP.SYNCS 0x989680 ;  /* 0x009896800000895d */ /* 0x002fea0003900000 */
[----:B------:R-:W1:Y:S02]  /*75e0*/  @!P0 SYNCS.PHASECHK.TRANS64 P0, [R7+URZ], R4 ;  /* 0x00000004070085a7 */ /* 0x000e64000800007f */
[----:B-1----:R-:W-:Y:S05]  /*75f0*/  @!P0 BRA `(.L_x_134) ;  /* 0xfffffffc00f08947 */ /* 0x002fea000383ffff */
[----:B------:R-:W-:Y:S05]  /*7600*/  BRA `(.L_x_152) ;  /* 0xfffffff8007c7947 */ /* 0x000fea000383ffff */
.L_x_135:
[----:B0-----:R0:W1:Y:S02]  /*7610*/  SYNCS.PHASECHK.TRANS64.TRYWAIT P0, [R6+URZ], R5 ;  /* 0x00000005060075a7 */ /* 0x001064000800017f */
[----:B-1----:R-:W-:Y:S05]  /*7620*/  @!P0 NANOSLEEP.SYNCS 0x989680 ;  /* 0x009896800000895d */ /* 0x002fea0003900000 */
[----:B------:R-:W1:Y:S02]  /*7630*/  @!P0 SYNCS.PHASECHK.TRANS64 P0, [R6+URZ], R5 ;  /* 0x00000005060085a7 */ /* 0x000e64000800007f */
[----:B-1----:R-:W-:Y:S05]  /*7640*/  @!P0 BRA `(.L_x_135) ;  /* 0xfffffffc00f08947 */ /* 0x002fea000383ffff */
[----:B------:R-:W-:Y:S05]  /*7650*/  BRA `(.L_x_153) ;  /* 0xfffffff8008c7947 */ /* 0x000fea000383ffff */
.L_x_136:
[----:B-1----:R1:W2:Y:S02]  /*7660*/  SYNCS.PHASECHK.TRANS64.TRYWAIT P0, [R7+URZ], R4 ;  /* 0x00000004070075a7 */ /* 0x0022a4000800017f */
[----:B--2---:R-:W-:Y:S05]  /*7670*/  @!P0 NANOSLEEP.SYNCS 0x989680 ;  /* 0x009896800000895d */ /* 0x004fea0003900000 */
[----:B------:R-:W2:Y:S02]  /*7680*/  @!P0 SYNCS.PHASECHK.TRANS64 P0, [R7+URZ], R4 ;  /* 0x00000004070085a7 */ /* 0x000ea4000800007f */
[----:B--2---:R-:W-:Y:S05]  /*7690*/  @!P0 BRA `(.L_x_136) ;  /* 0xfffffffc00f08947 */ /* 0x004fea000383ffff */
[----:B------:R-:W-:Y:S05]  /*76a0*/  BRA `(.L_x_154) ;  /* 0xfffffff800947947 */ /* 0x000fea000383ffff */
.L_x_155:
[----:B------:R-:W-:-:S00]  /*76b0*/  BRA `(.L_x_155) ;  /* 0xfffffffc00fc7947 */ /* 0x000fc0000383ffff */
[----:B------:R-:W-:-:S00]  /*76c0*/  NOP ;  /* 0x0000000000007918 */ /* 0x000fc00000000000 */
        /* <DEDUP_REMOVED lines=11> */
.L_x_156:


//--------------------- .nv.global.init           --------------------------
	.section	.nv.global.init,"aw",@progbits
.nv.global.init:
	.type		$str$24,@object
	.size		$str$24,($str$25 - $str$24)
$str$24:
        /*0000*/ 	.byte	0x28, 0x61, 0x64, 0x64, 0x72, 0x65, 0x73, 0x73, 0x20, 0x26, 0x20, 0x6d, 0x61, 0x73, 0x6b, 0x29
        /*0010*/ 	.byte	0x20, 0x3d, 0x3d, 0x20, 0x30, 0x00
	.type		$str$25,@object
	.size		$str$25,(__unnamed_1 - $str$25)
$str$25:
        /*0016*/ 	.byte	0x2f, 0x74, 0x6d, 0x70, 0x2f, 0x63, 0x75, 0x74, 0x6c, 0x61, 0x73, 0x73, 0x5f, 0x73, 0x77, 0x65
        /*0026*/ 	.byte	0x65, 0x70, 0x5f, 0x73, 0x72, 0x63, 0x2f, 0x69, 0x6e, 0x63, 0x6c, 0x75, 0x64, 0x65, 0x2f, 0x63
        /*0036*/ 	.byte	0x75, 0x74, 0x65, 0x2f, 0x70, 0x6f, 0x69, 0x6e, 0x74, 0x65, 0x72, 0x5f, 0x66, 0x6c, 0x61, 0x67
        /*0046*/ 	.byte	0x67, 0x65, 0x64, 0x2e, 0x68, 0x70, 0x70, 0x00
	.type		__unnamed_1,@object
	.size		__unnamed_1,(__unnamed_2 - __unnamed_1)
__unnamed_1:
        /*004e*/ 	.byte	0x61, 0x75, 0x74, 0x6f, 0x20, 0x63, 0x75, 0x74, 0x65, 0x3a, 0x3a, 0x61, 0x73, 0x5f, 0x70, 0x6f
        /* <DEDUP_REMOVED lines=27> */
        /*020e*/ 	.byte	0x34, 0x30, 0x39, 0x36, 0x3e, 0x3e, 0x3e, 0x3e, 0x3e, 0x20, 0x26, 0x5d, 0x00
	.type		__unnamed_2,@object
	.size		__unnamed_2,(.L_1 - __unnamed_2)
__unnamed_2:
        /* <DEDUP_REMOVED lines=29> */
.L_1:


//--------------------- .nv.shared._ZN7cutlass13device_kernelINS_4gemm6kernel13GemmUniversalIN4cute5tupleIJiiiiEEENS1_10collective13CollectiveMmaINS1_39MainloopSm90TmaGmmaRmemAWarpSpecializedILi9ENS5_IJNS4_1CILi1EEESB_SB_EEENS1_35KernelTmaWarpSpecializedCooperativeEEENS5_IJNSA_ILi128EEENSA_ILi64EEENSA_ILi32EEEEEENS_10tfloat32_tENS5_IJSB_llEEESJ_NS5_IJlSB_lEEENS4_8TiledMMAINS4_8MMA_AtomIJNS4_4SM904GMMA29MMA_64x64x8_F32TF32TF32_RS_TNILNSP_7ScaleInE1ELSR_1EEEEEENS4_6LayoutINS5_IJNSA_ILi2EEESB_SB_EEENS5_IJSB_NSA_ILi0EEESX_EEEEENS5_IJNS4_10UnderscoreES10_S10_EEEEENS4_13SM90_TMA_LOADENS4_14ComposedLayoutINS4_7SwizzleILi1ELi4ELi3EEENS4_18smem_ptr_flag_bitsILi32EEENSU_INS5_IJNSA_ILi8EEES19_EEENS5_IJSB_S19_EEEEEEENS4_9Copy_AtomIJNS4_39AutoVectorizingCopyWithAssumedAlignmentILi128EEESJ_EEENS4_8identityES13_NS14_INS15_ILi3ELi4ELi3EEES18_NSU_INS5_IJS19_SH_EEENS5_IJSH_SB_EEEEEEEvS1I_EENS_8epilogue10collective6detail29Sm90TmaWarpSpecializedAdapterINS1Q_15DefaultEpilogueISJ_SL_SL_NS1P_6thread17LinearCombinationISJ_Li1EffLNS1U_9ScaleType4KindE0ELNS_15FloatRoundStyleE2ESJ_EENS1_15EpilogueDefaultEEEEEvvEEEEvNT_6ParamsE --------------------------
	.section	.nv.shared._ZN7cutlass13device_kernelINS_4gemm6kernel13GemmUniversalIN4cute5tupleIJiiiiEEENS1_10collective13CollectiveMmaINS1_39MainloopSm90TmaGmmaRmemAWarpSpecializedILi9ENS5_IJNS4_1CILi1EEESB_SB_EEENS1_35KernelTmaWarpSpecializedCooperativeEEENS5_IJNSA_ILi128EEENSA_ILi64EEENSA_ILi32EEEEEENS_10tfloat32_tENS5_IJSB_llEEESJ_NS5_IJlSB_lEEENS4_8TiledMMAINS4_8MMA_AtomIJNS4_4SM904GMMA29MMA_64x64x8_F32TF32TF32_RS_TNILNSP_7ScaleInE1ELSR_1EEEEEENS4_6LayoutINS5_IJNSA_ILi2EEESB_SB_EEENS5_IJSB_NSA_ILi0EEESX_EEEEENS5_IJNS4_10UnderscoreES10_S10_EEEEENS4_13SM90_TMA_LOADENS4_14ComposedLayoutINS4_7SwizzleILi1ELi4ELi3EEENS4_18smem_ptr_flag_bitsILi32EEENSU_INS5_IJNSA_ILi8EEES19_EEENS5_IJSB_S19_EEEEEEENS4_9Copy_AtomIJNS4_39AutoVectorizingCopyWithAssumedAlignmentILi128EEESJ_EEENS4_8identityES13_NS14_INS15_ILi3ELi4ELi3EEES18_NSU_INS5_IJS19_SH_EEENS5_IJSH_SB_EEEEEEEvS1I_EENS_8epilogue10collective6detail29Sm90TmaWarpSpecializedAdapterINS1Q_15DefaultEpilogueISJ_SL_SL_NS1P_6thread17LinearCombinationISJ_Li1EffLNS1U_9ScaleType4KindE0ELNS_15FloatRoundStyleE2ESJ_EENS1_15EpilogueDefaultEEEEEvvEEEEvNT_6ParamsE,"aw",@nobits
	.sectionflags	@""
	.align	16
	.zero		1024


//--------------------- .nv.shared.reserved.0     --------------------------
	.section	.nv.shared.reserved.0,"aw",@nobits
	.weak		__nv_reservedSMEM_offset_0_alias
	.size		__nv_reservedSMEM_offset_0_alias, 0, 0
	.other		__nv_reservedSMEM_offset_0_alias,@"STO_CUDA_RESERVED_SHARED STV_DEFAULT"
__nv_reservedSMEM_offset_0_alias:
	.zero		0


//--------------------- .nv.global                --------------------------
	.section	.nv.global,"aw",@nobits
.nv.global:
	.type		_ZN40_INTERNAL_32de0022_4_k_cu_38173bbe_306874cute1_E,@object
	.size		_ZN40_INTERNAL_32de0022_4_k_cu_38173bbe_306874cute1_E,(_ZN40_INTERNAL_32de0022_4_k_cu_38173bbe_306874cuda3std3__45__cpo6cbeginE - _ZN40_INTERNAL_32de0022_4_k_cu_38173bbe_306874cute1_E)
_ZN40_INTERNAL_32de0022_4_k_cu_38173bbe_306874cute1_E:
	.zero		1
	.type		_ZN40_INTERNAL_32de0022_4_k_cu_38173bbe_306874cuda3std3__45__cpo6cbeginE,@object
	.size		_ZN40_INTERNAL_32de0022_4_k_cu_38173bbe_306874cuda3std3__45__cpo6cbeginE,(_ZN40_INTERNAL_32de0022_4_k_cu_38173bbe_306874cuda3std3__48in_placeE - _ZN40_INTERNAL_32de0022_4_k_cu_38173bbe_306874cuda3std3__45__cpo6cbeginE)
_ZN40_INTERNAL_32de0022_4_k_cu_38173bbe_306874cuda3std3__45__cpo6cbeginE:
	.zero		1
	.type		_ZN40_INTERNAL_32de0022_4_k_cu_38173bbe_306874cuda3std3__48in_placeE,@object
	.size		_ZN40_INTERNAL_32de0022_4_k_cu_38173bbe_306874cuda3std3__48in_placeE,(_ZN40_INTERNAL_32de0022_4_k_cu_38173bbe_306874cuda3std6ranges3__45__cpo9iter_moveE - _ZN40_INTERNAL_32de0022_4_k_cu_38173bbe_306874cuda3std3__48in_placeE)
_ZN40_INTERNAL_32de0022_4_k_cu_38173bbe_306874cuda3std3__48in_placeE:
	.zero		1
	.type		_ZN40_INTERNAL_32de0022_4_k_cu_38173bbe_306874cuda3std6ranges3__45__cpo9iter_moveE,@object
	.size		_ZN40_INTERNAL_32de0022_4_k_cu_38173bbe_306874cuda3std6ranges3__45__cpo9iter_moveE,(_ZN40_INTERNAL_32de0022_4_k_cu_38173bbe_306874cuda3std3__45__cpo5beginE - _ZN40_INTERNAL_32de0022_4_k_cu_38173bbe_306874cuda3std6ranges3__45__cpo9iter_moveE)
_ZN40_INTERNAL_32de0022_4_k_cu_38173bbe_306874cuda3std6ranges3__45__cpo9iter_moveE:
	.zero		1
	.type		_ZN40_INTERNAL_32de0022_4_k_cu_38173bbe_306874cuda3std3__45__cpo5beginE,@object
	.size		_ZN40_INTERNAL_32de0022_4_k_cu_38173bbe_306874cuda3std3__45__cpo5beginE,(_ZN40_INTERNAL_32de0022_4_k_cu_38173bbe_306874cuda3std3__442_GLOBAL__N__32de0022_4_k_cu_38173bbe_306876ignoreE - _ZN40_INTERNAL_32de0022_4_k_cu_38173bbe_306874cuda3std3__45__cpo5beginE)
_ZN40_INTERNAL_32de0022_4_k_cu_38173bbe_306874cuda3std3__45__cpo5beginE:
	.zero		1
	.type		_ZN40_INTERNAL_32de0022_4_k_cu_38173bbe_306874cuda3std3__442_GLOBAL__N__32de0022_4_k_cu_38173bbe_306876ignoreE,@object
	.size		_ZN40_INTERNAL_32de0022_4_k_cu_38173bbe_306874cuda3std3__442_GLOBAL__N__32de0022_4_k_cu_38173bbe_306876ignoreE,(_ZN40_INTERNAL_32de0022_4_k_cu_38173bbe_306874cute7productE - _ZN40_INTERNAL_32de0022_4_k_cu_38173bbe_306874cuda3std3__442_GLOBAL__N__32de0022_4_k_cu_38173bbe_306876ignoreE)
_ZN40_INTERNAL_32de0022_4_k_cu_38173bbe_306874cuda3std3__442_GLOBAL__N__32de0022_4_k_cu_38173bbe_306876ignoreE:
	.zero		1
	.type		_ZN40_INTERNAL_32de0022_4_k_cu_38173bbe_306874cute7productE,@object
	.size		_ZN40_INTERNAL_32de0022_4_k_cu_38173bbe_306874cute7productE,(_ZN40_INTERNAL_32de0022_4_k_cu_38173bbe_306874cuda3std3__45__cpo3endE - _ZN40_INTERNAL_32de0022_4_k_cu_38173bbe_306874cute7productE)
_ZN40_INTERNAL_32de0022_4_k_cu_38173bbe_306874cute7productE:
	.zero		1
	.type		_ZN40_INTERNAL_32de0022_4_k_cu_38173bbe_306874cuda3std3__45__cpo3endE,@object
	.size		_ZN40_INTERNAL_32de0022_4_k_cu_38173bbe_306874cuda3std3__45__cpo3endE,(_ZN40_INTERNAL_32de0022_4_k_cu_38173bbe_306874cuda3std3__419piecewise_constructE - _ZN40_INTERNAL_32de0022_4_k_cu_38173bbe_306874cuda3std3__45__cpo3endE)
_ZN40_INTERNAL_32de0022_4_k_cu_38173bbe_306874cuda3std3__45__cpo3endE:
	.zero		1
	.type		_ZN40_INTERNAL_32de0022_4_k_cu_38173bbe_306874cuda3std3__419piecewise_constructE,@object
	.size		_ZN40_INTERNAL_32de0022_4_k_cu_38173bbe_306874cuda3std3__419piecewise_constructE,(_ZN40_INTERNAL_32de0022_4_k_cu_38173bbe_306874cuda3std3__45__cpo4cendE - _ZN40_INTERNAL_32de0022_4_k_cu_38173bbe_306874cuda3std3__419piecewise_constructE)
_ZN40_INTERNAL_32de0022_4_k_cu_38173bbe_306874cuda3std3__419piecewise_constructE:
	.zero		1
	.type		_ZN40_INTERNAL_32de0022_4_k_cu_38173bbe_306874cuda3std3__45__cpo4cendE,@object
	.size		_ZN40_INTERNAL_32de0022_4_k_cu_38173bbe_306874cuda3std3__45__cpo4cendE,(_ZN40_INTERNAL_32de0022_4_k_cu_38173bbe_306874cuda3std6ranges3__45__cpo4swapE - _ZN40_INTERNAL_32de0022_4_k_cu_38173bbe_306874cuda3std3__45__cpo4cendE)
_ZN40_INTERNAL_32de0022_4_k_cu_38173bbe_306874cuda3std3__45__cpo4cendE:
	.zero		1
	.type		_ZN40_INTERNAL_32de0022_4_k_cu_38173bbe_306874cuda3std6ranges3__45__cpo4swapE,@object
	.size		_ZN40_INTERNAL_32de0022_4_k_cu_38173bbe_306874cuda3std6ranges3__45__cpo4swapE,(.L_9 - _ZN40_INTERNAL_32de0022_4_k_cu_38173bbe_306874cuda3std6ranges3__45__cpo4swapE)
_ZN40_INTERNAL_32de0022_4_k_cu_38173bbe_306874cuda3std6ranges3__45__cpo4swapE:
	.zero		1
.L_9:


//--------------------- .nv.constant0._ZN7cutlass13device_kernelINS_4gemm6kernel13GemmUniversalIN4cute5tupleIJiiiiEEENS1_10collective13CollectiveMmaINS1_39MainloopSm90TmaGmmaRmemAWarpSpecializedILi9ENS5_IJNS4_1CILi1EEESB_SB_EEENS1_35KernelTmaWarpSpecializedCooperativeEEENS5_IJNSA_ILi128EEENSA_ILi64EEENSA_ILi32EEEEEENS_10tfloat32_tENS5_IJSB_llEEESJ_NS5_IJlSB_lEEENS4_8TiledMMAINS4_8MMA_AtomIJNS4_4SM904GMMA29MMA_64x64x8_F32TF32TF32_RS_TNILNSP_7ScaleInE1ELSR_1EEEEEENS4_6LayoutINS5_IJNSA_ILi2EEESB_SB_EEENS5_IJSB_NSA_ILi0EEESX_EEEEENS5_IJNS4_10UnderscoreES10_S10_EEEEENS4_13SM90_TMA_LOADENS4_14ComposedLayoutINS4_7SwizzleILi1ELi4ELi3EEENS4_18smem_ptr_flag_bitsILi32EEENSU_INS5_IJNSA_ILi8EEES19_EEENS5_IJSB_S19_EEEEEEENS4_9Copy_AtomIJNS4_39AutoVectorizingCopyWithAssumedAlignmentILi128EEESJ_EEENS4_8identityES13_NS14_INS15_ILi3ELi4ELi3EEES18_NSU_INS5_IJS19_SH_EEENS5_IJSH_SB_EEEEEEEvS1I_EENS_8epilogue10collective6detail29Sm90TmaWarpSpecializedAdapterINS1Q_15DefaultEpilogueISJ_SL_SL_NS1P_6thread17LinearCombinationISJ_Li1EffLNS1U_9ScaleType4KindE0ELNS_15FloatRoundStyleE2ESJ_EENS1_15EpilogueDefaultEEEEEvvEEEEvNT_6ParamsE --------------------------
	.section	.nv.constant0._ZN7cutlass13device_kernelINS_4gemm6kernel13GemmUniversalIN4cute5tupleIJiiiiEEENS1_10collective13CollectiveMmaINS1_39MainloopSm90TmaGmmaRmemAWarpSpecializedILi9ENS5_IJNS4_1CILi1EEESB_SB_EEENS1_35KernelTmaWarpSpecializedCooperativeEEENS5_IJNSA_ILi128EEENSA_ILi64EEENSA_ILi32EEEEEENS_10tfloat32_tENS5_IJSB_llEEESJ_NS5_IJlSB_lEEENS4_8TiledMMAINS4_8MMA_AtomIJNS4_4SM904GMMA29MMA_64x64x8_F32TF32TF32_RS_TNILNSP_7ScaleInE1ELSR_1EEEEEENS4_6LayoutINS5_IJNSA_ILi2EEESB_SB_EEENS5_IJSB_NSA_ILi0EEESX_EEEEENS5_IJNS4_10UnderscoreES10_S10_EEEEENS4_13SM90_TMA_LOADENS4_14ComposedLayoutINS4_7SwizzleILi1ELi4ELi3EEENS4_18smem_ptr_flag_bitsILi32EEENSU_INS5_IJNSA_ILi8EEES19_EEENS5_IJSB_S19_EEEEEEENS4_9Copy_AtomIJNS4_39AutoVectorizingCopyWithAssumedAlignmentILi128EEESJ_EEENS4_8identityES13_NS14_INS15_ILi3ELi4ELi3EEES18_NSU_INS5_IJS19_SH_EEENS5_IJSH_SB_EEEEEEEvS1I_EENS_8epilogue10collective6detail29Sm90TmaWarpSpecializedAdapterINS1Q_15DefaultEpilogueISJ_SL_SL_NS1P_6thread17LinearCombinationISJ_Li1EffLNS1U_9ScaleType4KindE0ELNS_15FloatRoundStyleE2ESJ_EENS1_15EpilogueDefaultEEEEEvvEEEEvNT_6ParamsE,"a",@progbits
	.sectionflags	@""
	.align	4
.nv.constant0._ZN7cutlass13device_kernelINS_4gemm6kernel13GemmUniversalIN4cute5tupleIJiiiiEEENS1_10collective13CollectiveMmaINS1_39MainloopSm90TmaGmmaRmemAWarpSpecializedILi9ENS5_IJNS4_1CILi1EEESB_SB_EEENS1_35KernelTmaWarpSpecializedCooperativeEEENS5_IJNSA_ILi128EEENSA_ILi64EEENSA_ILi32EEEEEENS_10tfloat32_tENS5_IJSB_llEEESJ_NS5_IJlSB_lEEENS4_8TiledMMAINS4_8MMA_AtomIJNS4_4SM904GMMA29MMA_64x64x8_F32TF32TF32_RS_TNILNSP_7ScaleInE1ELSR_1EEEEEENS4_6LayoutINS5_IJNSA_ILi2EEESB_SB_EEENS5_IJSB_NSA_ILi0EEESX_EEEEENS5_IJNS4_10UnderscoreES10_S10_EEEEENS4_13SM90_TMA_LOADENS4_14ComposedLayoutINS4_7SwizzleILi1ELi4ELi3EEENS4_18smem_ptr_flag_bitsILi32EEENSU_INS5_IJNSA_ILi8EEES19_EEENS5_IJSB_S19_EEEEEEENS4_9Copy_AtomIJNS4_39AutoVectorizingCopyWithAssumedAlignmentILi128EEESJ_EEENS4_8identityES13_NS14_INS15_ILi3ELi4ELi3EEES18_NSU_INS5_IJS19_SH_EEENS5_IJSH_SB_EEEEEEEvS1I_EENS_8epilogue10collective6detail29Sm90TmaWarpSpecializedAdapterINS1Q_15DefaultEpilogueISJ_SL_SL_NS1P_6thread17LinearCombinationISJ_Li1EffLNS1U_9ScaleType4KindE0ELNS_15FloatRoundStyleE2ESJ_EENS1_15EpilogueDefaultEEEEEvvEEEEvNT_6ParamsE:
	.zero		1664


//--------------------- SYMBOLS --------------------------

	.type		.nv.reservedSmem.offset0,@object
	.size		.nv.reservedSmem.offset0,0x4
	.type		__assertfail,@function
